	.target	sm_90a

	.elftype	@"ET_EXEC"


//--------------------- .note.nv.tkinfo           --------------------------
	.section	.note.nv.tkinfo,"",@"SHT_NOTE"
	.sectionflags	@"SHF_NOTE_NV_TKINFO"
	.tkinfo
        /*0018*/ 	.word	0x00000002
        /*0030*/ 	.string	""
        /*0030*/ 	.string	"ptxas"
        /*0030*/ 	.string	"Cuda compilation tools, release 13.0, V13.0.88"
        /*0030*/ 	.string	"Build cuda_13.0.r13.0/compiler.36424714_0"
        /*0030*/ 	.string	"-arch sm_90a -m 64 "



//--------------------- .note.nv.cuinfo           --------------------------
	.section	.note.nv.cuinfo,"",@"SHT_NOTE"
	.sectionflags	@"SHF_NOTE_NV_CUINFO"
        /*0018*/ 	.short	0x0002
        /*001a*/ 	.short	0x005a
        /*001c*/ 	.short	0x0082
	.zero		2


//--------------------- .nv.info                  --------------------------
	.section	.nv.info,"",@"SHT_CUDA_INFO"
	.align	4


	//----- nvinfo : EIATTR_REGCOUNT
	.align		4
        /*0000*/ 	.byte	0x04, 0x2f
        /*0002*/ 	.short	(.L_15 - .L_14)
	.align		4
.L_14:
        /*0004*/ 	.word	index@(_ZN7cutlass13device_kernelINS_4gemm6kernel13GemmUniversalIN4cute5tupleIJiiiiEEENS1_10collective13CollectiveMmaINS1_34MainloopSm90TmaGmmaWarpSpecializedILi2ENS5_IJNS4_1CILi1EEESB_SB_EEENS1_35KernelTmaWarpSpecializedCooperativeEEENS5_IJNSA_ILi128EEENSA_ILi256EEESF_EEENS_10tfloat32_tENS5_IJlSB_lEEESI_SJ_NS4_8TiledMMAINS4_8MMA_AtomIJNS4_4SM904GMMA30MMA_64x256x8_F32TF32TF32_SS_TNILNSN_7ScaleInE1ELSP_1EEEEEENS4_6LayoutINS5_IJNSA_ILi2EEESB_SB_EEENS5_IJSB_NSA_ILi0EEESV_EEEEENS5_IJNS4_10UnderscoreESY_SY_EEEEENS4_13SM90_TMA_LOADENS4_14ComposedLayoutINS4_7SwizzleILi3ELi4ELi3EEENS4_18smem_ptr_flag_bitsILi32EEENSS_INS5_IJNSA_ILi8EEENSA_ILi32EEEEEENS5_IJS18_SB_EEEEEEEvNS4_8identityES11_S1C_vS1D_EENS_8epilogue10collective6detail29Sm90TmaWarpSpecializedAdapterINS1G_15DefaultEpilogueISI_SJ_SJ_NS1F_6thread17LinearCombinationISI_Li1EffLNS1K_9ScaleType4KindE0ELNS_15FloatRoundStyleE2ESI_EENS1_15EpilogueDefaultEEEEEvvEEEEvNT_6ParamsE)
        /*0008*/ 	.word	0x000000a8


	//----- nvinfo : EIATTR_FRAME_SIZE
	.align		4
.L_15:
        /*000c*/ 	.byte	0x04, 0x11
        /*000e*/ 	.short	(.L_17 - .L_16)
	.align		4
.L_16:
        /*0010*/ 	.word	index@(_ZN7cutlass13device_kernelINS_4gemm6kernel13GemmUniversalIN4cute5tupleIJiiiiEEENS1_10collective13CollectiveMmaINS1_34MainloopSm90TmaGmmaWarpSpecializedILi2ENS5_IJNS4_1CILi1EEESB_SB_EEENS1_35KernelTmaWarpSpecializedCooperativeEEENS5_IJNSA_ILi128EEENSA_ILi256EEESF_EEENS_10tfloat32_tENS5_IJlSB_lEEESI_SJ_NS4_8TiledMMAINS4_8MMA_AtomIJNS4_4SM904GMMA30MMA_64x256x8_F32TF32TF32_SS_TNILNSN_7ScaleInE1ELSP_1EEEEEENS4_6LayoutINS5_IJNSA_ILi2EEESB_SB_EEENS5_IJSB_NSA_ILi0EEESV_EEEEENS5_IJNS4_10UnderscoreESY_SY_EEEEENS4_13SM90_TMA_LOADENS4_14ComposedLayoutINS4_7SwizzleILi3ELi4ELi3EEENS4_18smem_ptr_flag_bitsILi32EEENSS_INS5_IJNSA_ILi8EEENSA_ILi32EEEEEENS5_IJS18_SB_EEEEEEEvNS4_8identityES11_S1C_vS1D_EENS_8epilogue10collective6detail29Sm90TmaWarpSpecializedAdapterINS1G_15DefaultEpilogueISI_SJ_SJ_NS1F_6thread17LinearCombinationISI_Li1EffLNS1K_9ScaleType4KindE0ELNS_15FloatRoundStyleE2ESI_EENS1_15EpilogueDefaultEEEEEvvEEEEvNT_6ParamsE)
        /*0014*/ 	.word	0x00000000


	//----- nvinfo : EIATTR_MIN_STACK_SIZE
	.align		4
.L_17:
        /*0018*/ 	.byte	0x04, 0x12
        /*001a*/ 	.short	(.L_19 - .L_18)
	.align		4
.L_18:
        /*001c*/ 	.word	index@(_ZN7cutlass13device_kernelINS_4gemm6kernel13GemmUniversalIN4cute5tupleIJiiiiEEENS1_10collective13CollectiveMmaINS1_34MainloopSm90TmaGmmaWarpSpecializedILi2ENS5_IJNS4_1CILi1EEESB_SB_EEENS1_35KernelTmaWarpSpecializedCooperativeEEENS5_IJNSA_ILi128EEENSA_ILi256EEESF_EEENS_10tfloat32_tENS5_IJlSB_lEEESI_SJ_NS4_8TiledMMAINS4_8MMA_AtomIJNS4_4SM904GMMA30MMA_64x256x8_F32TF32TF32_SS_TNILNSN_7ScaleInE1ELSP_1EEEEEENS4_6LayoutINS5_IJNSA_ILi2EEESB_SB_EEENS5_IJSB_NSA_ILi0EEESV_EEEEENS5_IJNS4_10UnderscoreESY_SY_EEEEENS4_13SM90_TMA_LOADENS4_14ComposedLayoutINS4_7SwizzleILi3ELi4ELi3EEENS4_18smem_ptr_flag_bitsILi32EEENSS_INS5_IJNSA_ILi8EEENSA_ILi32EEEEEENS5_IJS18_SB_EEEEEEEvNS4_8identityES11_S1C_vS1D_EENS_8epilogue10collective6detail29Sm90TmaWarpSpecializedAdapterINS1G_15DefaultEpilogueISI_SJ_SJ_NS1F_6thread17LinearCombinationISI_Li1EffLNS1K_9ScaleType4KindE0ELNS_15FloatRoundStyleE2ESI_EENS1_15EpilogueDefaultEEEEEvvEEEEvNT_6ParamsE)
        /*0020*/ 	.word	0x00000000
.L_19:


//--------------------- .nv.compat                --------------------------
	.section	.nv.compat,"",@"SHT_CUDA_COMPAT_INFO"
	.align	4
        /*0000*/ 	.byte	0x02, 0x09, 0x01, 0x00, 0x02, 0x02, 0x04, 0x00, 0x02, 0x05, 0x05, 0x00, 0x03, 0x07, 0x01, 0x01
        /*0010*/ 	.byte	0x02, 0x03, 0x01, 0x00, 0x02, 0x06, 0x01, 0x00, 0x04, 0x0b, 0x08, 0x00, 0x00, 0x00, 0x00, 0x00
        /*0020*/ 	.byte	0x00, 0x00, 0x00, 0x00


//--------------------- .nv.info._ZN7cutlass13device_kernelINS_4gemm6kernel13GemmUniversalIN4cute5tupleIJiiiiEEENS1_10collective13CollectiveMmaINS1_34MainloopSm90TmaGmmaWarpSpecializedILi2ENS5_IJNS4_1CILi1EEESB_SB_EEENS1_35KernelTmaWarpSpecializedCooperativeEEENS5_IJNSA_ILi128EEENSA_ILi256EEESF_EEENS_10tfloat32_tENS5_IJlSB_lEEESI_SJ_NS4_8TiledMMAINS4_8MMA_AtomIJNS4_4SM904GMMA30MMA_64x256x8_F32TF32TF32_SS_TNILNSN_7ScaleInE1ELSP_1EEEEEENS4_6LayoutINS5_IJNSA_ILi2EEESB_SB_EEENS5_IJSB_NSA_ILi0EEESV_EEEEENS5_IJNS4_10UnderscoreESY_SY_EEEEENS4_13SM90_TMA_LOADENS4_14ComposedLayoutINS4_7SwizzleILi3ELi4ELi3EEENS4_18smem_ptr_flag_bitsILi32EEENSS_INS5_IJNSA_ILi8EEENSA_ILi32EEEEEENS5_IJS18_SB_EEEEEEEvNS4_8identityES11_S1C_vS1D_EENS_8epilogue10collective6detail29Sm90TmaWarpSpecializedAdapterINS1G_15DefaultEpilogueISI_SJ_SJ_NS1F_6thread17LinearCombinationISI_Li1EffLNS1K_9ScaleType4KindE0ELNS_15FloatRoundStyleE2ESI_EENS1_15EpilogueDefaultEEEEEvvEEEEvNT_6ParamsE --------------------------
	.section	.nv.info._ZN7cutlass13device_kernelINS_4gemm6kernel13GemmUniversalIN4cute5tupleIJiiiiEEENS1_10collective13CollectiveMmaINS1_34MainloopSm90TmaGmmaWarpSpecializedILi2ENS5_IJNS4_1CILi1EEESB_SB_EEENS1_35KernelTmaWarpSpecializedCooperativeEEENS5_IJNSA_ILi128EEENSA_ILi256EEESF_EEENS_10tfloat32_tENS5_IJlSB_lEEESI_SJ_NS4_8TiledMMAINS4_8MMA_AtomIJNS4_4SM904GMMA30MMA_64x256x8_F32TF32TF32_SS_TNILNSN_7ScaleInE1ELSP_1EEEEEENS4_6LayoutINS5_IJNSA_ILi2EEESB_SB_EEENS5_IJSB_NSA_ILi0EEESV_EEEEENS5_IJNS4_10UnderscoreESY_SY_EEEEENS4_13SM90_TMA_LOADENS4_14ComposedLayoutINS4_7SwizzleILi3ELi4ELi3EEENS4_18smem_ptr_flag_bitsILi32EEENSS_INS5_IJNSA_ILi8EEENSA_ILi32EEEEEENS5_IJS18_SB_EEEEEEEvNS4_8identityES11_S1C_vS1D_EENS_8epilogue10collective6detail29Sm90TmaWarpSpecializedAdapterINS1G_15DefaultEpilogueISI_SJ_SJ_NS1F_6thread17LinearCombinationISI_Li1EffLNS1K_9ScaleType4KindE0ELNS_15FloatRoundStyleE2ESI_EENS1_15EpilogueDefaultEEEEEvvEEEEvNT_6ParamsE,"",@"SHT_CUDA_INFO"
	.sectionflags	@""
	.align	4


	//----- nvinfo : EIATTR_CUDA_API_VERSION
	.align		4
        /*0000*/ 	.byte	0x04, 0x37
        /*0002*/ 	.short	(.L_21 - .L_20)
.L_20:
        /*0004*/ 	.word	0x00000082


	//----- nvinfo : EIATTR_KPARAM_INFO
	.align		4
.L_21:
        /*0008*/ 	.byte	0x04, 0x17
        /*000a*/ 	.short	(.L_23 - .L_22)
.L_22:
        /*000c*/ 	.word	0x00000000
        /*0010*/ 	.short	0x0000
        /*0012*/ 	.short	0x0070
        /*0014*/ 	.byte	0x00, 0xf0, 0x01, 0x10


	//----- nvinfo : EIATTR_SPARSE_MMA_MASK
	.align		4
.L_23:
        /*0018*/ 	.byte	0x03, 0x50
        /*001a*/ 	.short	0x0000


	//----- nvinfo : EIATTR_MAXREG_COUNT
	.align		4
        /*001c*/ 	.byte	0x03, 0x1b
        /*001e*/ 	.short	0x00a8


	//----- nvinfo : EIATTR_NUM_BARRIERS
	.align		4
        /*0020*/ 	.byte	0x02, 0x4c
        /*0022*/ 	.byte	0x01
	.zero		1


	//----- nvinfo : EIATTR_EXTERNS
	.align		4
        /*0024*/ 	.byte	0x04, 0x0f
        /*0026*/ 	.short	(.L_25 - .L_24)


	//   ....[0]....
	.align		4
.L_24:
        /*0028*/ 	.word	index@(__assertfail)


	//----- nvinfo : EIATTR_MERCURY_ISA_VERSION
	.align		4
.L_25:
        /*002c*/ 	.byte	0x03, 0x5f
        /*002e*/ 	.short	0x0101


	//----- nvinfo : EIATTR_INT_WARP_WIDE_INSTR_OFFSETS
	.align		4
        /*0030*/ 	.byte	0x04, 0x31
        /*0032*/ 	.short	(.L_27 - .L_26)


	//   ....[0]....
.L_26:
        /*0034*/ 	.word	0x00000370


	//   ....[1]....
        /*0038*/ 	.word	0x000003a0


	//   ....[2]....
        /*003c*/ 	.word	0x00000480


	//----- nvinfo : EIATTR_COOP_GROUP_MASK_REGIDS
	.align		4
.L_27:
        /*0040*/ 	.byte	0x04, 0x29
        /*0042*/ 	.short	(.L_29 - .L_28)


	//   ....[0]....
.L_28:
        /*0044*/ 	.word	0xffffffff


	//   ....[1]....
        /*0048*/ 	.word	0xffffffff


	//   ....[2]....
        /*004c*/ 	.word	0xffffffff


	//   ....[3]....
        /*0050*/ 	.word	0xffffffff


	//   ....[4]....
        /*0054*/ 	.word	0xffffffff


	//----- nvinfo : EIATTR_COOP_GROUP_INSTR_OFFSETS
	.align		4
.L_29:
        /*0058*/ 	.byte	0x04, 0x28
        /*005a*/ 	.short	(.L_31 - .L_30)


	//   ....[0]....
.L_30:
        /*005c*/ 	.word	0x00000060


	//   ....[1]....
        /*0060*/ 	.word	0x00000070


	//   ....[2]....
        /*0064*/ 	.word	0x00000130


	//   ....[3]....
        /*0068*/ 	.word	0x00000280


	//   ....[4]....
        /*006c*/ 	.word	0x00000f30


	//----- nvinfo : EIATTR_REG_RECONFIG
	.align		4
.L_31:
        /*0070*/ 	.byte	0x01, 0x54
	.zero		2


	//----- nvinfo : EIATTR_SYSCALL_OFFSETS
	.align		4
        /*0074*/ 	.byte	0x04, 0x46
        /*0076*/ 	.short	(.L_33 - .L_32)


	//   ....[0]....
.L_32:
        /*0078*/ 	.word	0x000010f0


	//----- nvinfo : EIATTR_MBARRIER_INSTR_OFFSETS
	.align		4
.L_33:
        /*007c*/ 	.byte	0x04, 0x39
        /*007e*/ 	.short	(.L_35 - .L_34)


	//   ....[0]....
.L_34:
        /*0080*/ 	.word	0x00000230
        /*0084*/ 	.word	0x000000ff
        /*0088*/ 	.word	0x00000000
        /*008c*/ 	.short	0x0100
        /*008e*/ 	.byte	0x08
	.zero		1


	//   ....[1]....
        /*0090*/ 	.word	0x00000240
        /*0094*/ 	.word	0x000000ff
        /*0098*/ 	.word	0x00000010
        /*009c*/ 	.short	0x0100
        /*009e*/ 	.byte	0x08
	.zero		1


	//   ....[2]....
        /*00a0*/ 	.word	0x00000250
        /*00a4*/ 	.word	0x000000ff
        /*00a8*/ 	.word	0x00000008
        /*00ac*/ 	.short	0x0100
        /*00ae*/ 	.byte	0x08
	.zero		1


	//   ....[3]....
        /*00b0*/ 	.word	0x00000260
        /*00b4*/ 	.word	0x000000ff
        /*00b8*/ 	.word	0x00000018
        /*00bc*/ 	.short	0x0100
        /*00be*/ 	.byte	0x08
	.zero		1


	//   ....[4]....
        /*00c0*/ 	.word	0x000004f0
        /*00c4*/ 	.word	0x000000ff
        /*00c8*/ 	.word	0x00000030
        /*00cc*/ 	.short	0x0100
        /*00ce*/ 	.byte	0x06
	.zero		1


	//   ....[5]....
        /*00d0*/ 	.word	0x00000550
        /*00d4*/ 	.word	0x000000ff
        /*00d8*/ 	.word	0x00000038
        /*00dc*/ 	.short	0x0100
        /*00de*/ 	.byte	0x06
	.zero		1


	//   ....[6]....
        /*00e0*/ 	.word	0x00001170
        /*00e4*/ 	.word	0x00000003
        /*00e8*/ 	.word	0x00000000
        /*00ec*/ 	.short	0x010a
        /*00ee*/ 	.byte	0x3f
	.zero		1


	//   ....[7]....
        /*00f0*/ 	.word	0x000011b0
        /*00f4*/ 	.word	0x00000003
        /*00f8*/ 	.word	0x00000000
        /*00fc*/ 	.short	0x010a
        /*00fe*/ 	.byte	0x3f
	.zero		1


	//   ....[8]....
        /*0100*/ 	.word	0x00001b70
        /*0104*/ 	.word	0x000000ff
        /*0108*/ 	.word	0x00000000
        /*010c*/ 	.short	0x010a
        /*010e*/ 	.byte	0x09
	.zero		1


	//   ....[9]....
        /*0110*/ 	.word	0x00001bb0
        /*0114*/ 	.word	0x000000ff
        /*0118*/ 	.word	0x00000000
        /*011c*/ 	.short	0x010a
        /*011e*/ 	.byte	0x09
	.zero		1


	//   ....[10]....
        /*0120*/ 	.word	0x00002440
        /*0124*/ 	.word	0x000000ff
        /*0128*/ 	.word	0x00000000
        /*012c*/ 	.short	0x0101
        /*012e*/ 	.byte	0x08
	.zero		1


	//   ....[11]....
        /*0130*/ 	.word	0x00002620
        /*0134*/ 	.word	0x000000ff
        /*0138*/ 	.word	0x00000000
        /*013c*/ 	.short	0x0101
        /*013e*/ 	.byte	0x04
	.zero		1


	//   ....[12]....
        /*0140*/ 	.word	0x0000b490
        /*0144*/ 	.word	0x0000000c
        /*0148*/ 	.word	0x00000010
        /*014c*/ 	.short	0x010a
        /*014e*/ 	.byte	0x3f
	.zero		1


	//   ....[13]....
        /*0150*/ 	.word	0x0000ba80
        /*0154*/ 	.word	0x00000005
        /*0158*/ 	.word	0x00000038
        /*015c*/ 	.short	0x0101
        /*015e*/ 	.byte	0x3f
	.zero		1


	//   ....[14]....
        /*0160*/ 	.word	0x0000c180
        /*0164*/ 	.word	0x00000007
        /*0168*/ 	.word	0x00000000
        /*016c*/ 	.short	0x010a
        /*016e*/ 	.byte	0x3f
	.zero		1


	//   ....[15]....
        /*0170*/ 	.word	0x0000c200
        /*0174*/ 	.word	0x00000005
        /*0178*/ 	.word	0x00000000
        /*017c*/ 	.short	0x010a
        /*017e*/ 	.byte	0x3f
	.zero		1


	//   ....[16]....
        /*0180*/ 	.word	0x0000c260
        /*0184*/ 	.word	0x00000003
        /*0188*/ 	.word	0x00000000
        /*018c*/ 	.short	0x010a
        /*018e*/ 	.byte	0x3f
	.zero		1


	//   ....[17]....
        /*0190*/ 	.word	0x0000c2c0
        /*0194*/ 	.word	0x00000004
        /*0198*/ 	.word	0x00000000
        /*019c*/ 	.short	0x010a
        /*019e*/ 	.byte	0x3f
	.zero		1


	//   ....[18]....
        /*01a0*/ 	.word	0x0000c390
        /*01a4*/ 	.word	0x0000000c
        /*01a8*/ 	.word	0x00000010
        /*01ac*/ 	.short	0x010a
        /*01ae*/ 	.byte	0x3f
	.zero		1


	//   ....[19]....
        /*01b0*/ 	.word	0x0000c460
        /*01b4*/ 	.word	0x00000007
        /*01b8*/ 	.word	0x00000000
        /*01bc*/ 	.short	0x010a
        /*01be*/ 	.byte	0x3f
	.zero		1


	//----- nvinfo : EIATTR_NUM_MBARRIERS
	.align		4
.L_35:
        /*01c0*/ 	.byte	0x03, 0x38
        /*01c2*/ 	.short	0x0006


	//----- nvinfo : EIATTR_EXIT_INSTR_OFFSETS
	.align		4
        /*01c4*/ 	.byte	0x04, 0x1c
        /*01c6*/ 	.short	(.L_37 - .L_36)


	//   ....[0]....
.L_36:
        /*01c8*/ 	.word	0x000005a0


	//   ....[1]....
        /*01cc*/ 	.word	0x00000e60


	//   ....[2]....
        /*01d0*/ 	.word	0x0000ab00


	//   ....[3]....
        /*01d4*/ 	.word	0x0000b130


	//   ....[4]....
        /*01d8*/ 	.word	0x0000c250


	//----- nvinfo : EIATTR_MAX_THREADS
	.align		4
.L_37:
        /*01dc*/ 	.byte	0x04, 0x05
        /*01de*/ 	.short	(.L_39 - .L_38)
.L_38:
        /*01e0*/ 	.word	0x00000180
        /*01e4*/ 	.word	0x00000001
        /*01e8*/ 	.word	0x00000001


	//----- nvinfo : EIATTR_CRS_STACK_SIZE
	.align		4
.L_39:
        /*01ec*/ 	.byte	0x04, 0x1e
        /*01ee*/ 	.short	(.L_41 - .L_40)
.L_40:
        /*01f0*/ 	.word	0x00000000


	//----- nvinfo : EIATTR_CBANK_PARAM_SIZE
	.align		4
.L_41:
        /*01f4*/ 	.byte	0x03, 0x19
        /*01f6*/ 	.short	0x0470


	//----- nvinfo : EIATTR_PARAM_CBANK
	.align		4
        /*01f8*/ 	.byte	0x04, 0x0a
        /*01fa*/ 	.short	(.L_43 - .L_42)
	.align		4
.L_42:
        /*01fc*/ 	.word	index@(.nv.constant0._ZN7cutlass13device_kernelINS_4gemm6kernel13GemmUniversalIN4cute5tupleIJiiiiEEENS1_10collective13CollectiveMmaINS1_34MainloopSm90TmaGmmaWarpSpecializedILi2ENS5_IJNS4_1CILi1EEESB_SB_EEENS1_35KernelTmaWarpSpecializedCooperativeEEENS5_IJNSA_ILi128EEENSA_ILi256EEESF_EEENS_10tfloat32_tENS5_IJlSB_lEEESI_SJ_NS4_8TiledMMAINS4_8MMA_AtomIJNS4_4SM904GMMA30MMA_64x256x8_F32TF32TF32_SS_TNILNSN_7ScaleInE1ELSP_1EEEEEENS4_6LayoutINS5_IJNSA_ILi2EEESB_SB_EEENS5_IJSB_NSA_ILi0EEESV_EEEEENS5_IJNS4_10UnderscoreESY_SY_EEEEENS4_13SM90_TMA_LOADENS4_14ComposedLayoutINS4_7SwizzleILi3ELi4ELi3EEENS4_18smem_ptr_flag_bitsILi32EEENSS_INS5_IJNSA_ILi8EEENSA_ILi32EEEEEENS5_IJS18_SB_EEEEEEEvNS4_8identityES11_S1C_vS1D_EENS_8epilogue10collective6detail29Sm90TmaWarpSpecializedAdapterINS1G_15DefaultEpilogueISI_SJ_SJ_NS1F_6thread17LinearCombinationISI_Li1EffLNS1K_9ScaleType4KindE0ELNS_15FloatRoundStyleE2ESI_EENS1_15EpilogueDefaultEEEEEvvEEEEvNT_6ParamsE)
        /*0200*/ 	.short	0x0210
        /*0202*/ 	.short	0x0470


	//----- nvinfo : EIATTR_SW_WAR
	.align		4
.L_43:
        /*0204*/ 	.byte	0x04, 0x36
        /*0206*/ 	.short	(.L_45 - .L_44)
.L_44:
        /*0208*/ 	.word	0x00000008
.L_45:


//--------------------- .nv.callgraph             --------------------------
	.section	.nv.callgraph,"",@"SHT_CUDA_CALLGRAPH"
	.align	4
	.sectionentsize	8
	.align		4
        /*0000*/ 	.word	0x00000000
	.align		4
        /*0004*/ 	.word	0xffffffff
	.align		4
        /*0008*/ 	.word	index@(_ZN7cutlass13device_kernelINS_4gemm6kernel13GemmUniversalIN4cute5tupleIJiiiiEEENS1_10collective13CollectiveMmaINS1_34MainloopSm90TmaGmmaWarpSpecializedILi2ENS5_IJNS4_1CILi1EEESB_SB_EEENS1_35KernelTmaWarpSpecializedCooperativeEEENS5_IJNSA_ILi128EEENSA_ILi256EEESF_EEENS_10tfloat32_tENS5_IJlSB_lEEESI_SJ_NS4_8TiledMMAINS4_8MMA_AtomIJNS4_4SM904GMMA30MMA_64x256x8_F32TF32TF32_SS_TNILNSN_7ScaleInE1ELSP_1EEEEEENS4_6LayoutINS5_IJNSA_ILi2EEESB_SB_EEENS5_IJSB_NSA_ILi0EEESV_EEEEENS5_IJNS4_10UnderscoreESY_SY_EEEEENS4_13SM90_TMA_LOADENS4_14ComposedLayoutINS4_7SwizzleILi3ELi4ELi3EEENS4_18smem_ptr_flag_bitsILi32EEENSS_INS5_IJNSA_ILi8EEENSA_ILi32EEEEEENS5_IJS18_SB_EEEEEEEvNS4_8identityES11_S1C_vS1D_EENS_8epilogue10collective6detail29Sm90TmaWarpSpecializedAdapterINS1G_15DefaultEpilogueISI_SJ_SJ_NS1F_6thread17LinearCombinationISI_Li1EffLNS1K_9ScaleType4KindE0ELNS_15FloatRoundStyleE2ESI_EENS1_15EpilogueDefaultEEEEEvvEEEEvNT_6ParamsE)
	.align		4
        /*000c*/ 	.word	index@(__assertfail)
	.align		4
        /*0010*/ 	.word	0x00000000
	.align		4
        /*0014*/ 	.word	0xfffffffe
	.align		4
        /*0018*/ 	.word	0x00000000
	.align		4
        /*001c*/ 	.word	0xfffffffd
	.align		4
        /*0020*/ 	.word	0x00000000
	.align		4
        /*0024*/ 	.word	0xfffffffc


//--------------------- .nv.constant4             --------------------------
	.section	.nv.constant4,"a",@progbits
	.align	8
	.align		8
.nv.constant4:
        /*0000*/ 	.dword	__assertfail
	.align		8
        /*0008*/ 	.dword	__unnamed_1
	.align		8
        /*0010*/ 	.dword	_ZN40_INTERNAL_5759d17f_4_k_cu_7f6c8530_197984cuda3std3__45__cpo5beginE
	.align		8
        /*0018*/ 	.dword	_ZN40_INTERNAL_5759d17f_4_k_cu_7f6c8530_197984cuda3std3__45__cpo3endE
	.align		8
        /*0020*/ 	.dword	_ZN40_INTERNAL_5759d17f_4_k_cu_7f6c8530_197984cuda3std3__45__cpo6cbeginE
	.align		8
        /*0028*/ 	.dword	_ZN40_INTERNAL_5759d17f_4_k_cu_7f6c8530_197984cuda3std3__45__cpo4cendE
	.align		8
        /*0030*/ 	.dword	_ZN40_INTERNAL_5759d17f_4_k_cu_7f6c8530_197984cuda3std3__442_GLOBAL__N__5759d17f_4_k_cu_7f6c8530_197986ignoreE
	.align		8
        /*0038*/ 	.dword	_ZN40_INTERNAL_5759d17f_4_k_cu_7f6c8530_197984cuda3std3__419piecewise_constructE
	.align		8
        /*0040*/ 	.dword	_ZN40_INTERNAL_5759d17f_4_k_cu_7f6c8530_197984cuda3std3__48in_placeE
	.align		8
        /*0048*/ 	.dword	_ZN40_INTERNAL_5759d17f_4_k_cu_7f6c8530_197984cuda3std6ranges3__45__cpo4swapE
	.align		8
        /*0050*/ 	.dword	_ZN40_INTERNAL_5759d17f_4_k_cu_7f6c8530_197984cuda3std6ranges3__45__cpo9iter_moveE
	.align		8
        /*0058*/ 	.dword	_ZN40_INTERNAL_5759d17f_4_k_cu_7f6c8530_197984cute7productE
	.align		8
        /*0060*/ 	.dword	_ZN40_INTERNAL_5759d17f_4_k_cu_7f6c8530_197984cute1_E
	.align		8
        /*0068*/ 	.dword	$str$22
	.align		8
        /*0070*/ 	.dword	$str$23


//--------------------- .text._ZN7cutlass13device_kernelINS_4gemm6kernel13GemmUniversalIN4cute5tupleIJiiiiEEENS1_10collective13CollectiveMmaINS1_34MainloopSm90TmaGmmaWarpSpecializedILi2ENS5_IJNS4_1CILi1EEESB_SB_EEENS1_35KernelTmaWarpSpecializedCooperativeEEENS5_IJNSA_ILi128EEENSA_ILi256EEESF_EEENS_10tfloat32_tENS5_IJlSB_lEEESI_SJ_NS4_8TiledMMAINS4_8MMA_AtomIJNS4_4SM904GMMA30MMA_64x256x8_F32TF32TF32_SS_TNILNSN_7ScaleInE1ELSP_1EEEEEENS4_6LayoutINS5_IJNSA_ILi2EEESB_SB_EEENS5_IJSB_NSA_ILi0EEESV_EEEEENS5_IJNS4_10UnderscoreESY_SY_EEEEENS4_13SM90_TMA_LOADENS4_14ComposedLayoutINS4_7SwizzleILi3ELi4ELi3EEENS4_18smem_ptr_flag_bitsILi32EEENSS_INS5_IJNSA_ILi8EEENSA_ILi32EEEEEENS5_IJS18_SB_EEEEEEEvNS4_8identityES11_S1C_vS1D_EENS_8epilogue10collective6detail29Sm90TmaWarpSpecializedAdapterINS1G_15DefaultEpilogueISI_SJ_SJ_NS1F_6thread17LinearCombinationISI_Li1EffLNS1K_9ScaleType4KindE0ELNS_15FloatRoundStyleE2ESI_EENS1_15EpilogueDefaultEEEEEvvEEEEvNT_6ParamsE --------------------------
	.section	.text._ZN7cutlass13device_kernelINS_4gemm6kernel13GemmUniversalIN4cute5tupleIJiiiiEEENS1_10collective13CollectiveMmaINS1_34MainloopSm90TmaGmmaWarpSpecializedILi2ENS5_IJNS4_1CILi1EEESB_SB_EEENS1_35KernelTmaWarpSpecializedCooperativeEEENS5_IJNSA_ILi128EEENSA_ILi256EEESF_EEENS_10tfloat32_tENS5_IJlSB_lEEESI_SJ_NS4_8TiledMMAINS4_8MMA_AtomIJNS4_4SM904GMMA30MMA_64x256x8_F32TF32TF32_SS_TNILNSN_7ScaleInE1ELSP_1EEEEEENS4_6LayoutINS5_IJNSA_ILi2EEESB_SB_EEENS5_IJSB_NSA_ILi0EEESV_EEEEENS5_IJNS4_10UnderscoreESY_SY_EEEEENS4_13SM90_TMA_LOADENS4_14ComposedLayoutINS4_7SwizzleILi3ELi4ELi3EEENS4_18smem_ptr_flag_bitsILi32EEENSS_INS5_IJNSA_ILi8EEENSA_ILi32EEEEEENS5_IJS18_SB_EEEEEEEvNS4_8identityES11_S1C_vS1D_EENS_8epilogue10collective6detail29Sm90TmaWarpSpecializedAdapterINS1G_15DefaultEpilogueISI_SJ_SJ_NS1F_6thread17LinearCombinationISI_Li1EffLNS1K_9ScaleType4KindE0ELNS_15FloatRoundStyleE2ESI_EENS1_15EpilogueDefaultEEEEEvvEEEEvNT_6ParamsE,"ax",@progbits
	.align	128
.text._ZN7cutlass13device_kernelINS_4gemm6kernel13GemmUniversalIN4cute5tupleIJiiiiEEENS1_10collective13CollectiveMmaINS1_34MainloopSm90TmaGmmaWarpSpecializedILi2ENS5_IJNS4_1CILi1EEESB_SB_EEENS1_35KernelTmaWarpSpecializedCooperativeEEENS5_IJNSA_ILi128EEENSA_ILi256EEESF_EEENS_10tfloat32_tENS5_IJlSB_lEEESI_SJ_NS4_8TiledMMAINS4_8MMA_AtomIJNS4_4SM904GMMA30MMA_64x256x8_F32TF32TF32_SS_TNILNSN_7ScaleInE1ELSP_1EEEEEENS4_6LayoutINS5_IJNSA_ILi2EEESB_SB_EEENS5_IJSB_NSA_ILi0EEESV_EEEEENS5_IJNS4_10UnderscoreESY_SY_EEEEENS4_13SM90_TMA_LOADENS4_14ComposedLayoutINS4_7SwizzleILi3ELi4ELi3EEENS4_18smem_ptr_flag_bitsILi32EEENSS_INS5_IJNSA_ILi8EEENSA_ILi32EEEEEENS5_IJS18_SB_EEEEEEEvNS4_8identityES11_S1C_vS1D_EENS_8epilogue10collective6detail29Sm90TmaWarpSpecializedAdapterINS1G_15DefaultEpilogueISI_SJ_SJ_NS1F_6thread17LinearCombinationISI_Li1EffLNS1K_9ScaleType4KindE0ELNS_15FloatRoundStyleE2ESI_EENS1_15EpilogueDefaultEEEEEvvEEEEvNT_6ParamsE:
        .type           _ZN7cutlass13device_kernelINS_4gemm6kernel13GemmUniversalIN4cute5tupleIJiiiiEEENS1_10collective13CollectiveMmaINS1_34MainloopSm90TmaGmmaWarpSpecializedILi2ENS5_IJNS4_1CILi1EEESB_SB_EEENS1_35KernelTmaWarpSpecializedCooperativeEEENS5_IJNSA_ILi128EEENSA_ILi256EEESF_EEENS_10tfloat32_tENS5_IJlSB_lEEESI_SJ_NS4_8TiledMMAINS4_8MMA_AtomIJNS4_4SM904GMMA30MMA_64x256x8_F32TF32TF32_SS_TNILNSN_7ScaleInE1ELSP_1EEEEEENS4_6LayoutINS5_IJNSA_ILi2EEESB_SB_EEENS5_IJSB_NSA_ILi0EEESV_EEEEENS5_IJNS4_10UnderscoreESY_SY_EEEEENS4_13SM90_TMA_LOADENS4_14ComposedLayoutINS4_7SwizzleILi3ELi4ELi3EEENS4_18smem_ptr_flag_bitsILi32EEENSS_INS5_IJNSA_ILi8EEENSA_ILi32EEEEEENS5_IJS18_SB_EEEEEEEvNS4_8identityES11_S1C_vS1D_EENS_8epilogue10collective6detail29Sm90TmaWarpSpecializedAdapterINS1G_15DefaultEpilogueISI_SJ_SJ_NS1F_6thread17LinearCombinationISI_Li1EffLNS1K_9ScaleType4KindE0ELNS_15FloatRoundStyleE2ESI_EENS1_15EpilogueDefaultEEEEEvvEEEEvNT_6ParamsE,@function
        .size           _ZN7cutlass13device_kernelINS_4gemm6kernel13GemmUniversalIN4cute5tupleIJiiiiEEENS1_10collective13CollectiveMmaINS1_34MainloopSm90TmaGmmaWarpSpecializedILi2ENS5_IJNS4_1CILi1EEESB_SB_EEENS1_35KernelTmaWarpSpecializedCooperativeEEENS5_IJNSA_ILi128EEENSA_ILi256EEESF_EEENS_10tfloat32_tENS5_IJlSB_lEEESI_SJ_NS4_8TiledMMAINS4_8MMA_AtomIJNS4_4SM904GMMA30MMA_64x256x8_F32TF32TF32_SS_TNILNSN_7ScaleInE1ELSP_1EEEEEENS4_6LayoutINS5_IJNSA_ILi2EEESB_SB_EEENS5_IJSB_NSA_ILi0EEESV_EEEEENS5_IJNS4_10UnderscoreESY_SY_EEEEENS4_13SM90_TMA_LOADENS4_14ComposedLayoutINS4_7SwizzleILi3ELi4ELi3EEENS4_18smem_ptr_flag_bitsILi32EEENSS_INS5_IJNSA_ILi8EEENSA_ILi32EEEEEENS5_IJS18_SB_EEEEEEEvNS4_8identityES11_S1C_vS1D_EENS_8epilogue10collective6detail29Sm90TmaWarpSpecializedAdapterINS1G_15DefaultEpilogueISI_SJ_SJ_NS1F_6thread17LinearCombinationISI_Li1EffLNS1K_9ScaleType4KindE0ELNS_15FloatRoundStyleE2ESI_EENS1_15EpilogueDefaultEEEEEvvEEEEvNT_6ParamsE,(.L_x_318 - _ZN7cutlass13device_kernelINS_4gemm6kernel13GemmUniversalIN4cute5tupleIJiiiiEEENS1_10collective13CollectiveMmaINS1_34MainloopSm90TmaGmmaWarpSpecializedILi2ENS5_IJNS4_1CILi1EEESB_SB_EEENS1_35KernelTmaWarpSpecializedCooperativeEEENS5_IJNSA_ILi128EEENSA_ILi256EEESF_EEENS_10tfloat32_tENS5_IJlSB_lEEESI_SJ_NS4_8TiledMMAINS4_8MMA_AtomIJNS4_4SM904GMMA30MMA_64x256x8_F32TF32TF32_SS_TNILNSN_7ScaleInE1ELSP_1EEEEEENS4_6LayoutINS5_IJNSA_ILi2EEESB_SB_EEENS5_IJSB_NSA_ILi0EEESV_EEEEENS5_IJNS4_10UnderscoreESY_SY_EEEEENS4_13SM90_TMA_LOADENS4_14ComposedLayoutINS4_7SwizzleILi3ELi4ELi3EEENS4_18smem_ptr_flag_bitsILi32EEENSS_INS5_IJNSA_ILi8EEENSA_ILi32EEEEEENS5_IJS18_SB_EEEEEEEvNS4_8identityES11_S1C_vS1D_EENS_8epilogue10collective6detail29Sm90TmaWarpSpecializedAdapterINS1G_15DefaultEpilogueISI_SJ_SJ_NS1F_6thread17LinearCombinationISI_Li1EffLNS1K_9ScaleType4KindE0ELNS_15FloatRoundStyleE2ESI_EENS1_15EpilogueDefaultEEEEEvvEEEEvNT_6ParamsE)
        .other          _ZN7cutlass13device_kernelINS_4gemm6kernel13GemmUniversalIN4cute5tupleIJiiiiEEENS1_10collective13CollectiveMmaINS1_34MainloopSm90TmaGmmaWarpSpecializedILi2ENS5_IJNS4_1CILi1EEESB_SB_EEENS1_35KernelTmaWarpSpecializedCooperativeEEENS5_IJNSA_ILi128EEENSA_ILi256EEESF_EEENS_10tfloat32_tENS5_IJlSB_lEEESI_SJ_NS4_8TiledMMAINS4_8MMA_AtomIJNS4_4SM904GMMA30MMA_64x256x8_F32TF32TF32_SS_TNILNSN_7ScaleInE1ELSP_1EEEEEENS4_6LayoutINS5_IJNSA_ILi2EEESB_SB_EEENS5_IJSB_NSA_ILi0EEESV_EEEEENS5_IJNS4_10UnderscoreESY_SY_EEEEENS4_13SM90_TMA_LOADENS4_14ComposedLayoutINS4_7SwizzleILi3ELi4ELi3EEENS4_18smem_ptr_flag_bitsILi32EEENSS_INS5_IJNSA_ILi8EEENSA_ILi32EEEEEENS5_IJS18_SB_EEEEEEEvNS4_8identityES11_S1C_vS1D_EENS_8epilogue10collective6detail29Sm90TmaWarpSpecializedAdapterINS1G_15DefaultEpilogueISI_SJ_SJ_NS1F_6thread17LinearCombinationISI_Li1EffLNS1K_9ScaleType4KindE0ELNS_15FloatRoundStyleE2ESI_EENS1_15EpilogueDefaultEEEEEvvEEEEvNT_6ParamsE,@"STO_CUDA_ENTRY STV_DEFAULT"
_ZN7cutlass13device_kernelINS_4gemm6kernel13GemmUniversalIN4cute5tupleIJiiiiEEENS1_10collective13CollectiveMmaINS1_34MainloopSm90TmaGmmaWarpSpecializedILi2ENS5_IJNS4_1CILi1EEESB_SB_EEENS1_35KernelTmaWarpSpecializedCooperativeEEENS5_IJNSA_ILi128EEENSA_ILi256EEESF_EEENS_10tfloat32_tENS5_IJlSB_lEEESI_SJ_NS4_8TiledMMAINS4_8MMA_AtomIJNS4_4SM904GMMA30MMA_64x256x8_F32TF32TF32_SS_TNILNSN_7ScaleInE1ELSP_1EEEEEENS4_6LayoutINS5_IJNSA_ILi2EEESB_SB_EEENS5_IJSB_NSA_ILi0EEESV_EEEEENS5_IJNS4_10UnderscoreESY_SY_EEEEENS4_13SM90_TMA_LOADENS4_14ComposedLayoutINS4_7SwizzleILi3ELi4ELi3EEENS4_18smem_ptr_flag_bitsILi32EEENSS_INS5_IJNSA_ILi8EEENSA_ILi32EEEEEENS5_IJS18_SB_EEEEEEEvNS4_8identityES11_S1C_vS1D_EENS_8epilogue10collective6detail29Sm90TmaWarpSpecializedAdapterINS1G_15DefaultEpilogueISI_SJ_SJ_NS1F_6thread17LinearCombinationISI_Li1EffLNS1K_9ScaleType4KindE0ELNS_15FloatRoundStyleE2ESI_EENS1_15EpilogueDefaultEEEEEvvEEEEvNT_6ParamsE:
[----:B------:R-:W0:Y:S01]  /*0000*/  LDC R1, c[0x0][0x28] ;  /* 0x00000a00ff017b82 */ /* 0x000e220000000800 */
[----:B------:R-:W1:Y:S01]  /*0010*/  S2R R18, SR_TID.X ;  /* 0x0000000000127919 */ /* 0x000e620000002100 */
[----:B------:R-:W-:Y:S01]  /*0020*/  ELECT P0, URZ, PT ;  /* 0x00000000003f782f */ /* 0x000fe20003800000 */
[----:B------:R-:W-:Y:S01]  /*0030*/  BSSY B0, `(.L_x_0) ;  /* 0x000000f000007945 */ /* 0x000fe20003800000 */
[--C-:B-1----:R-:W-:Y:S02]  /*0040*/  SHF.R.U32.HI R0, RZ, 0x5, R18.reuse ;  /* 0x00000005ff007819 */ /* 0x102fe40000011612 */
[----:B------:R-:W-:-:S03]  /*0050*/  SHF.R.U32.HI R22, RZ, 0x7, R18 ;  /* 0x00000007ff167819 */ /* 0x000fc60000011612 */
[----:B------:R-:W1:Y:S04]  /*0060*/  SHFL.IDX PT, R5, R0, RZ, 0x1f ;  /* 0x00001fff00057589 */ /* 0x000e6800000e0000 */
[----:B------:R2:W3:Y:S01]  /*0070*/  SHFL.IDX PT, R8, R22, RZ, 0x1f ;  /* 0x00001fff16087589 */ /* 0x0004e200000e0000 */
[----:B-1----:R-:W-:-:S13]  /*0080*/  ISETP.NE.OR P0, PT, R5, RZ, !P0 ;  /* 0x000000ff0500720c */ /* 0x002fda0004705670 */
[----:B0-23--:R-:W-:Y:S05]  /*0090*/  @P0 BRA `(.L_x_1) ;  /* 0x0000000000200947 */ /* 0x00dfea0003800000 */
[----:B------:R-:W-:Y:S02]  /*00a0*/  ULDC.64 UR4, c[0x0][0x198] ;  /* 0x0000660000047ab9 */ /* 0x000fe40000000a00 */
[----:B------:R-:W-:Y:S02]  /*00b0*/  UIADD3 UR6, UP0, UR4, 0xf0, URZ ;  /* 0x000000f004067890 */ /* 0x000fe4000ff1e03f */
[----:B------:R-:W-:Y:S02]  /*00c0*/  UIADD3 UR4, UP1, UR4, 0x1f0, URZ ;  /* 0x000001f004047890 */ /* 0x000fe4000ff3e03f */
[----:B------:R-:W-:Y:S02]  /*00d0*/  UIADD3.X UR7, URZ, UR5, URZ, UP0, !UPT ;  /* 0x000000053f077290 */ /* 0x000fe400087fe43f */
[----:B------:R-:W-:-:S07]  /*00e0*/  UIADD3.X UR5, URZ, UR5, URZ, UP1, !UPT ;  /* 0x000000053f057290 */ /* 0x000fce0008ffe43f */
[----:B------:R0:W-:Y:S02]  /*00f0*/  UTMACCTL.PF [UR6] ;  /* 0x00000000060079b9 */ /* 0x0001e40008040000 */
[----:B------:R0:W-:Y:S02]  /*0100*/  UTMACCTL.PF [UR4] ;  /* 0x00000000040079b9 */ /* 0x0001e40008040000 */
[----:B0-----:R-:W-:Y:S01]  /*0110*/  NOP ;  /* 0x0000000000007918 */ /* 0x001fe20000000000 */
.L_x_1:
[----:B------:R-:W-:Y:S05]  /*0120*/  BSYNC B0 ;  /* 0x0000000000007941 */ /* 0x000fea0003800000 */
.L_x_0:
[----:B------:R-:W0:Y:S02]  /*0130*/  SHFL.IDX PT, R2, R0, RZ, 0x1f ;  /* 0x00001fff00027589 */ /* 0x000e2400000e0000 */
[----:B0-----:R-:W-:-:S13]  /*0140*/  ISETP.NE.AND P0, PT, R2, RZ, PT ;  /* 0x000000ff0200720c */ /* 0x001fda0003f05270 */
[----:B------:R-:W-:Y:S05]  /*0150*/  @P0 BRA `(.L_x_2) ;  /* 0x0000000000480947 */ /* 0x000fea0003800000 */
[----:B------:R-:W0:Y:S01]  /*0160*/  S2UR UR8, SR_CgaCtaId ;  /* 0x00000000000879c3 */ /* 0x000e220000008800 */
[----:B------:R-:W-:Y:S01]  /*0170*/  UMOV UR4, 0x400 ;  /* 0x0000040000047882 */ /* 0x000fe20000000000 */
[----:B------:R-:W-:Y:S01]  /*0180*/  UMOV UR5, 0x1 ;  /* 0x0000000100057882 */ /* 0x000fe20000000000 */
[----:B------:R-:W-:Y:S01]  /*0190*/  UMOV UR6, 0x100 ;  /* 0x0000010000067882 */ /* 0x000fe20000000000 */
[----:B------:R-:W-:Y:S01]  /*01a0*/  ELECT P0, URZ, PT ;  /* 0x00000000003f782f */ /* 0x000fe20003800000 */
[----:B------:R-:W-:-:S04]  /*01b0*/  UIADD3 UR6, -UR6, 0x100000, URZ ;  /* 0x0010000006067890 */ /* 0x000fc8000fffe13f */
[----:B------:R-:W-:Y:S02]  /*01c0*/  USHF.L.U32 UR7, UR6, 0xb, URZ ;  /* 0x0000000b06077899 */ /* 0x000fe4000800063f */
[----:B------:R-:W-:Y:S02]  /*01d0*/  USHF.L.U32 UR6, UR6, 0x1, URZ ;  /* 0x0000000106067899 */ /* 0x000fe4000800063f */
[----:B0-----:R-:W-:Y:S02]  /*01e0*/  ULEA UR8, UR8, UR4, 0x18 ;  /* 0x0000000408087291 */ /* 0x001fe4000f8ec03f */
[----:B------:R-:W-:-:S04]  /*01f0*/  UIADD3 UR4, -UR5, 0x100000, URZ ;  /* 0x0010000005047890 */ /* 0x000fc8000fffe13f */
[----:B------:R-:W-:Y:S02]  /*0200*/  USHF.L.U32 UR5, UR4, 0xb, URZ ;  /* 0x0000000b04057899 */ /* 0x000fe4000800063f */
[----:B------:R-:W-:Y:S01]  /*0210*/  USHF.L.U32 UR4, UR4, 0x1, URZ ;  /* 0x0000000104047899 */ /* 0x000fe2000800063f */
[----:B------:R-:W0:Y:S11]  /*0220*/  FENCE.VIEW.ASYNC.S ;  /* 0x00000000000073c6 */ /* 0x000e360000000000 */
[----:B0-----:R0:W1:Y:S01]  /*0230*/  SYNCS.EXCH.64 URZ, [UR8], UR4 ;  /* 0x00000004083f75b2 */ /* 0x0010620008000100 */
[----:B------:R0:W2:Y:S01]  /*0240*/  SYNCS.EXCH.64 URZ, [UR8+0x10], UR6 ;  /* 0x00001006083f75b2 */ /* 0x0000a20008000100 */
[----:B------:R0:W3:Y:S01]  /*0250*/  SYNCS.EXCH.64 URZ, [UR8+0x8], UR4 ;  /* 0x00000804083f75b2 */ /* 0x0000e20008000100 */
[----:B------:R0:W4:Y:S01]  /*0260*/  SYNCS.EXCH.64 URZ, [UR8+0x18], UR6 ;  /* 0x00001806083f75b2 */ /* 0x0001220008000100 */
[----:B------:R-:W-:Y:S01]  /*0270*/  NOP ;  /* 0x0000000000007918 */ /* 0x000fe20000000000 */
.L_x_2:
[----:B------:R-:W5:Y:S01]  /*0280*/  SHFL.IDX PT, R0, R0, RZ, 0x1f ;  /* 0x00001fff00007589 */ /* 0x000f6200000e0000 */
[----:B------:R-:W-:Y:S01]  /*0290*/  ELECT P0, URZ, PT ;  /* 0x00000000003f782f */ /* 0x000fe20003800000 */
[----:B------:R-:W1:Y:S01]  /*02a0*/  LDC R2, c[0x0][0x65c] ;  /* 0x00019700ff027b82 */ /* 0x000e620000000800 */
[----:B------:R-:W-:Y:S01]  /*02b0*/  SHF.R.S32.HI R6, RZ, 0x1f, R5 ;  /* 0x0000001fff067819 */ /* 0x000fe20000011405 */
[----:B------:R-:W2:Y:S01]  /*02c0*/  S2R R3, SR_CTAID.Y ;  /* 0x0000000000037919 */ /* 0x000ea20000002600 */
[----:B0-----:R-:W-:Y:S01]  /*02d0*/  UMOV UR4, 0x20 ;  /* 0x0000002000047882 */ /* 0x001fe20000000000 */
[----:B------:R-:W-:Y:S01]  /*02e0*/  ISETP.NE.AND P2, PT, R8, RZ, PT ;  /* 0x000000ff0800720c */ /* 0x000fe20003f45270 */
[----:B------:R-:W-:Y:S01]  /*02f0*/  NOP ;  /* 0x0000000000007918 */ /* 0x000fe20000000000 */
[----:B------:R-:W0:Y:S01]  /*0300*/  S2R R4, SR_CTAID.X ;  /* 0x0000000000047919 */ /* 0x000e220000002500 */
[----:B------:R-:W-:Y:S01]  /*0310*/  LEA.HI R6, R6, R5, RZ, 0x2 ;  /* 0x0000000506067211 */ /* 0x000fe200078f10ff */
[----:B------:R-:W-:Y:S01]  /*0320*/  NOP ;  /* 0x0000000000007918 */ /* 0x000fe20000000000 */
[----:B-----5:R-:W-:-:S02]  /*0330*/  ISETP.NE.OR P0, PT, R0, RZ, !P0 ;  /* 0x000000ff0000720c */ /* 0x020fc40004705670 */
[----:B-1----:R-:W-:-:S04]  /*0340*/  ISETP.NE.AND P3, PT, R2, 0x1, PT ;  /* 0x000000010200780c */ /* 0x002fc80003f65270 */
[----:B------:R-:W-:Y:S02]  /*0350*/  P2R R0, PR, RZ, 0x8 ;  /* 0x00000008ff007803 */ /* 0x000fe40000000000 */
[----:B------:R-:W-:-:S05]  /*0360*/  LOP3.LUT R0, R6, 0xfffffffc, RZ, 0xc0, !PT ;  /* 0xfffffffc06007812 */ /* 0x000fca00078ec0ff */
[----:B------:R-:W-:Y:S01]  /*0370*/  VOTEU.ALL UP0, P0 ;  /* 0x00000000003f7886 */ /* 0x000fe20000000000 */
[----:B------:R-:W-:Y:S01]  /*0380*/  IMAD.IADD R0, R5, 0x1, -R0 ;  /* 0x0000000105007824 */ /* 0x000fe200078e0a00 */
[----:B------:R-:W0:Y:S01]  /*0390*/  @P3 LDC R17, c[0x0][0x10] ;  /* 0x00000400ff113b82 */ /* 0x000e220000000800 */
[----:B------:R-:W-:Y:S01]  /*03a0*/  VOTEU.ALL UP1, P0 ;  /* 0x00000000003f7886 */ /* 0x000fe20000020000 */
[----:B--2---:R-:W-:Y:S01]  /*03b0*/  @P3 IMAD.MOV.U32 R6, RZ, RZ, R3 ;  /* 0x000000ffff063224 */ /* 0x004fe200078e0003 */
[----:B------:R-:W-:Y:S01]  /*03c0*/  @!UP0 UMOV UR6, 0x400 ;  /* 0x0000040000068882 */ /* 0x000fe20000000000 */
[----:B------:R-:W-:-:S04]  /*03d0*/  @!UP0 UIADD3 UR4, -UR4, 0x100000, URZ ;  /* 0x0010000004048890 */ /* 0x000fc8000fffe13f */
[----:B------:R-:W-:Y:S02]  /*03e0*/  @!UP0 USHF.L.U32 UR5, UR4, 0xb, URZ ;  /* 0x0000000b04058899 */ /* 0x000fe4000800063f */
[----:B------:R-:W-:Y:S01]  /*03f0*/  @!UP0 USHF.L.U32 UR4, UR4, 0x1, URZ ;  /* 0x0000000104048899 */ /* 0x000fe2000800063f */
[----:B------:R-:W-:Y:S02]  /*0400*/  @P3 IMAD.MOV.U32 R7, RZ, RZ, RZ ;  /* 0x000000ffff073224 */ /* 0x000fe400078e00ff */
[----:B------:R-:W-:Y:S01]  /*0410*/  IMAD.MOV.U32 R5, RZ, RZ, RZ ;  /* 0x000000ffff057224 */ /* 0x000fe200078e00ff */
[----:B------:R-:W1:Y:S01]  /*0420*/  @!UP0 S2UR UR7, SR_CgaCtaId ;  /* 0x00000000000789c3 */ /* 0x000e620000008800 */
[----:B------:R-:W-:-:S07]  /*0430*/  @P3 IMAD.MOV.U32 R11, RZ, RZ, RZ ;  /* 0x000000ffff0b3224 */ /* 0x000fce00078e00ff */
[----:B------:R-:W2:Y:S01]  /*0440*/  @!P3 LDC R9, c[0x0][0xc] ;  /* 0x00000300ff09bb82 */ /* 0x000ea20000000800 */
[----:B0-----:R-:W-:-:S04]  /*0450*/  @P3 IMAD.WIDE.U32 R16, R4, R17, R6 ;  /* 0x0000001104103225 */ /* 0x001fc800078e0006 */
[----:B------:R-:W-:Y:S01]  /*0460*/  @P3 IMAD.IADD R17, R17, 0x1, R11 ;  /* 0x0000000111113824 */ /* 0x000fe200078e020b */
[----:B-1----:R-:W-:Y:S01]  /*0470*/  @!UP0 ULEA UR6, UR7, UR6, 0x18 ;  /* 0x0000000607068291 */ /* 0x002fe2000f8ec03f */
[----:B------:R-:W-:Y:S01]  /*0480*/  VOTEU.ALL UP0, P0 ;  /* 0x00000000003f7886 */ /* 0x000fe20000000000 */
[----:B------:R-:W-:-:S04]  /*0490*/  ISETP.NE.AND P0, PT, R0, 0x3, PT ;  /* 0x000000030000780c */ /* 0x000fc80003f05270 */
[----:B------:R-:W-:Y:S01]  /*04a0*/  ISETP.EQ.OR P0, PT, R0, RZ, !P0 ;  /* 0x000000ff0000720c */ /* 0x000fe20004702670 */
[----:B--2---:R-:W-:-:S03]  /*04b0*/  @!P3 IMAD.WIDE.U32 R6, R9, R3, R4 ;  /* 0x000000030906b225 */ /* 0x004fc600078e0004 */
[C---:B------:R-:W-:Y:S01]  /*04c0*/  ISETP.EQ.AND P0, PT, R8.reuse, RZ, P0 ;  /* 0x000000ff0800720c */ /* 0x040fe20000702270 */
[----:B------:R-:W-:Y:S01]  /*04d0*/  VIADD R8, R8, 0xffffffff ;  /* 0xffffffff08087836 */ /* 0x000fe20000000000 */
[----:B------:R-:W0:Y:S02]  /*04e0*/  FENCE.VIEW.ASYNC.S ;  /* 0x00000000000073c6 */ /* 0x000e240000000000 */
[----:B0-----:R0:W3:Y:S01]  /*04f0*/  @!UP0 SYNCS.EXCH.64 URZ, [UR6+0x30], UR4 ;  /* 0x00003004063f85b2 */ /* 0x0010e20008000100 */
[----:B------:R-:W-:Y:S01]  /*0500*/  @!P3 IMAD.MOV.U32 R16, RZ, RZ, R6 ;  /* 0x000000ffff10b224 */ /* 0x000fe200078e0006 */
[----:B------:R-:W-:Y:S01]  /*0510*/  SEL R19, RZ, 0x1, !P0 ;  /* 0x00000001ff137807 */ /* 0x000fe20004000000 */
[----:B------:R-:W-:Y:S01]  /*0520*/  @!P3 IMAD.MOV.U32 R17, RZ, RZ, R7 ;  /* 0x000000ffff11b224 */ /* 0x000fe200078e0007 */
[----:B------:R-:W-:-:S04]  /*0530*/  ISETP.GE.U32.AND P1, PT, R8, 0x2, PT ;  /* 0x000000020800780c */ /* 0x000fc80003f26070 */
[----:B------:R-:W-:Y:S01]  /*0540*/  SEL R19, R19, 0x2, P1 ;  /* 0x0000000213137807 */ /* 0x000fe20000800000 */
[----:B------:R0:W3:Y:S01]  /*0550*/  @!UP1 SYNCS.EXCH.64 URZ, [UR6+0x38], UR4 ;  /* 0x00003804063f95b2 */ /* 0x0000e20008000100 */
[----:B------:R-:W-:Y:S01]  /*0560*/  NOP ;  /* 0x0000000000007918 */ /* 0x000fe20000000000 */
[----:B---34-:R-:W-:Y:S06]  /*0570*/  BAR.SYNC.DEFER_BLOCKING 0x0 ;  /* 0x0000000000007b1d */ /* 0x018fec0000010000 */
[----:B------:R-:W-:Y:S05]  /*0580*/  @!P2 BRA `(.L_x_3) ;  /* 0x000000a40060a947 */ /* 0x000fea0003800000 */
[----:B------:R-:W-:-:S13]  /*0590*/  ISETP.GT.U32.AND P0, PT, R8, 0x1, PT ;  /* 0x000000010800780c */ /* 0x000fda0003f04070 */
[----:B0-----:R-:W-:Y:S05]  /*05a0*/  @P0 EXIT ;  /* 0x000000000000094d */ /* 0x001fea0003800000 */
[----:B------:R-:W-:Y:S01]  /*05b0*/  ULDC.64 UR4, c[0x0][0x650] ;  /* 0x0001940000047ab9 */ /* 0x000fe20000000a00 */
[----:B------:R-:W-:Y:S01]  /*05c0*/  PRMT R0, RZ, 0x7610, R0 ;  /* 0x00007610ff007816 */ /* 0x000fe20000000000 */
[----:B------:R-:W-:Y:S01]  /*05d0*/  IMAD.MOV.U32 R153, RZ, RZ, -0x1 ;  /* 0xffffffffff997424 */ /* 0x000fe200078e00ff */
[----:B------:R-:W-:Y:S01]  /*05e0*/  ISETP.GE.U32.AND P0, PT, R16, UR4, PT ;  /* 0x0000000410007c0c */ /* 0x000fe2000bf06070 */
[----:B------:R-:W-:Y:S02]  /*05f0*/  IMAD.MOV.U32 R152, RZ, RZ, -0x1 ;  /* 0xffffffffff987424 */ /* 0x000fe400078e00ff */
[----:B------:R-:W-:Y:S01]  /*0600*/  IMAD.MOV.U32 R23, RZ, RZ, -0x1 ;  /* 0xffffffffff177424 */ /* 0x000fe200078e00ff */
[----:B------:R-:W-:-:S13]  /*0610*/  ISETP.GE.U32.AND.EX P0, PT, R17, UR5, PT, P0 ;  /* 0x0000000511007c0c */ /* 0x000fda000bf06100 */
[----:B------:R-:W-:Y:S05]  /*0620*/  @P0 BRA `(.L_x_4) ;  /* 0x0000000400540947 */ /* 0x000fea0003800000 */
[----:B------:R-:W0:Y:S01]  /*0630*/  LDC.64 R14, c[0x0][0x628] ;  /* 0x00018a00ff0e7b82 */ /* 0x000e220000000a00 */
[----:B------:R-:W-:Y:S02]  /*0640*/  IMAD.MOV.U32 R6, RZ, RZ, R16 ;  /* 0x000000ffff067224 */ /* 0x000fe400078e0010 */
[----:B------:R-:W-:-:S05]  /*0650*/  IMAD.MOV.U32 R7, RZ, RZ, R17 ;  /* 0x000000ffff077224 */ /* 0x000fca00078e0011 */
[----:B------:R-:W1:Y:S08]  /*0660*/  LDC R0, c[0x0][0x630] ;  /* 0x00018c00ff007b82 */ /* 0x000e700000000800 */
[----:B------:R-:W2:Y:S01]  /*0670*/  LDC.64 R20, c[0x0][0x620] ;  /* 0x00018800ff147b82 */ /* 0x000ea20000000a00 */
[----:B0-----:R-:W-:-:S04]  /*0680*/  ISETP.NE.U32.AND P0, PT, R14, RZ, PT ;  /* 0x000000ff0e00720c */ /* 0x001fc80003f05070 */
[----:B------:R-:W-:-:S13]  /*0690*/  ISETP.NE.AND.EX P0, PT, R15, RZ, PT, P0 ;  /* 0x000000ff0f00720c */ /* 0x000fda0003f05300 */
[----:B-12---:R-:W-:Y:S05]  /*06a0*/  @!P0 BRA `(.L_x_5) ;  /* 0x0000000000288947 */ /* 0x006fea0003800000 */
[----:B------:R-:W0:Y:S02]  /*06b0*/  LDC R11, c[0x0][0x634] ;  /* 0x00018d00ff0b7b82 */ /* 0x000e240000000800 */
[----:B0-----:R-:W-:-:S05]  /*06c0*/  IADD3 R11, P0, R16, R11, RZ ;  /* 0x0000000b100b7210 */ /* 0x001fca0007f1e0ff */
[----:B------:R-:W-:-:S04]  /*06d0*/  IMAD.X R13, RZ, RZ, R17, P0 ;  /* 0x000000ffff0d7224 */ /* 0x000fc800000e0611 */
[----:B------:R-:W-:-:S04]  /*06e0*/  IMAD.WIDE.U32 R6, R13, R14, RZ ;  /* 0x0000000e0d067225 */ /* 0x000fc800078e00ff */
[----:B------:R-:W-:-:S04]  /*06f0*/  IMAD.WIDE.U32 R8, P0, R11, R15, R6 ;  /* 0x0000000f0b087225 */ /* 0x000fc80007800006 */
[----:B------:R-:W-:-:S04]  /*0700*/  IMAD.WIDE.U32 R6, R11, R14, RZ ;  /* 0x0000000e0b067225 */ /* 0x000fc800078e00ff */
[----:B------:R-:W-:Y:S01]  /*0710*/  IMAD.X R11, RZ, RZ, RZ, P0 ;  /* 0x000000ffff0b7224 */ /* 0x000fe200000e06ff */
[----:B------:R-:W-:Y:S01]  /*0720*/  IADD3 RZ, P0, R7, R8, RZ ;  /* 0x0000000807ff7210 */ /* 0x000fe20007f1e0ff */
[----:B------:R-:W-:-:S04]  /*0730*/  IMAD.MOV.U32 R10, RZ, RZ, R9 ;  /* 0x000000ffff0a7224 */ /* 0x000fc800078e0009 */
[----:B------:R-:W-:-:S08]  /*0740*/  IMAD.WIDE.U32.X R6, R13, R15, R10, P0 ;  /* 0x0000000f0d067225 */ /* 0x000fd000000e040a */
.L_x_5:
[-CC-:B------:R-:W-:Y:S01]  /*0750*/  SHF.R.U64 R23, R6, R0.reuse, R7.reuse ;  /* 0x0000000006177219 */ /* 0x180fe20000001207 */
[----:B------:R-:W0:Y:S01]  /*0760*/  LDC R10, c[0x0][0x618] ;  /* 0x00018600ff0a7b82 */ /* 0x000e220000000800 */
[----:B------:R-:W-:Y:S01]  /*0770*/  SHF.R.U32.HI R5, RZ, R0, R7 ;  /* 0x00000000ff057219 */ /* 0x000fe20000011607 */
[----:B------:R-:W-:Y:S01]  /*0780*/  ULDC UR4, c[0x0][0x150] ;  /* 0x0000540000047ab9 */ /* 0x000fe20000000800 */
[----:B------:R-:W-:Y:S02]  /*0790*/  IADD3 R9, P0, RZ, -R23, RZ ;  /* 0x80000017ff097210 */ /* 0x000fe40007f1e0ff */
[----:B------:R-:W-:-:S03]  /*07a0*/  I2FP.F32.U32 R0, R4 ;  /* 0x0000000400007245 */ /* 0x000fc60000201000 */
[----:B------:R-:W1:Y:S01]  /*07b0*/  LDC.64 R28, c[0x0][0x640] ;  /* 0x00019000ff1c7b82 */ /* 0x000e620000000a00 */
[----:B------:R-:W-:Y:S02]  /*07c0*/  IMAD.X R11, RZ, RZ, ~R5, P0 ;  /* 0x000000ffff0b7224 */ /* 0x000fe400000e0e05 */
[----:B------:R-:W-:Y:S01]  /*07d0*/  FMUL R0, R0, UR4 ;  /* 0x0000000400007c20 */ /* 0x000fe20008400000 */
[----:B------:R-:W-:Y:S01]  /*07e0*/  IMAD.WIDE.U32 R6, R9, R20, R16 ;  /* 0x0000001409067225 */ /* 0x000fe200078e0010 */
[----:B------:R-:W-:-:S03]  /*07f0*/  ULDC UR4, c[0x0][0x154] ;  /* 0x0000550000047ab9 */ /* 0x000fc60000000800 */
[----:B------:R-:W-:Y:S01]  /*0800*/  IMAD R8, R11, R20, RZ ;  /* 0x000000140b087224 */ /* 0x000fe200078e02ff */
[----:B------:R-:W2:Y:S01]  /*0810*/  LDC R5, c[0x0][0x144] ;  /* 0x00005100ff057b82 */ /* 0x000ea20000000800 */
[----:B------:R-:W3:Y:S02]  /*0820*/  F2I.U32.TRUNC.NTZ R0, R0 ;  /* 0x0000000000007305 */ /* 0x000ee4000020f000 */
[----:B------:R-:W-:-:S04]  /*0830*/  IMAD R9, R9, R21, R8 ;  /* 0x0000001509097224 */ /* 0x000fc800078e0208 */
[----:B------:R-:W-:Y:S01]  /*0840*/  IMAD.IADD R7, R7, 0x1, R9 ;  /* 0x0000000107077824 */ /* 0x000fe200078e0209 */
[----:B------:R-:W4:Y:S01]  /*0850*/  LDC R12, c[0x0][0x608] ;  /* 0x00018200ff0c7b82 */ /* 0x000f220000000800 */
[----:B------:R-:W-:-:S03]  /*0860*/  IMAD.MOV.U32 R9, RZ, RZ, -0x1 ;  /* 0xffffffffff097424 */ /* 0x000fc600078e00ff */
[-CC-:B0-----:R-:W-:Y:S02]  /*0870*/  SHF.R.U64 R20, R6, R10.reuse, R7.reuse ;  /* 0x0000000a06147219 */ /* 0x181fe40000001207 */
[----:B------:R-:W-:Y:S02]  /*0880*/  I2FP.F32.U32 R6, R3 ;  /* 0x0000000300067245 */ /* 0x000fe40000201000 */
[----:B------:R-:W0:Y:S01]  /*0890*/  LDC R26, c[0x0][0x658] ;  /* 0x00019600ff1a7b82 */ /* 0x000e220000000800 */
[----:B-1----:R-:W-:Y:S01]  /*08a0*/  ISETP.NE.U32.AND P0, PT, R28, RZ, PT ;  /* 0x000000ff1c00720c */ /* 0x002fe20003f05070 */
[----:B---3--:R-:W-:Y:S01]  /*08b0*/  IMAD.MOV R8, RZ, RZ, -R0 ;  /* 0x000000ffff087224 */ /* 0x008fe200078e0a00 */
[----:B------:R-:W-:Y:S01]  /*08c0*/  SHF.R.U32.HI R7, RZ, R10, R7 ;  /* 0x0000000aff077219 */ /* 0x000fe20000011607 */
[----:B------:R-:W-:Y:S01]  /*08d0*/  FMUL R6, R6, UR4 ;  /* 0x0000000406067c20 */ /* 0x000fe20008400000 */
[----:B------:R-:W-:-:S03]  /*08e0*/  ISETP.NE.AND.EX P0, PT, R29, RZ, PT, P0 ;  /* 0x000000ff1d00720c */ /* 0x000fc60003f05300 */
[----:B------:R-:W1:Y:S01]  /*08f0*/  LDC R14, c[0x0][0x148] ;  /* 0x00005200ff0e7b82 */ /* 0x000e620000000800 */
[----:B--2---:R-:W-:-:S07]  /*0900*/  IMAD R0, R5, R8, R4 ;  /* 0x0000000805007224 */ /* 0x004fce00078e0204 */
[----:B------:R-:W2:Y:S01]  /*0910*/  LDC R24, c[0x0][0x600] ;  /* 0x00018000ff187b82 */ /* 0x000ea20000000800 */
[-CC-:B----4-:R-:W-:Y:S02]  /*0920*/  SHF.R.U64 R30, R20, R12.reuse, R7.reuse ;  /* 0x0000000c141e7219 */ /* 0x190fe40000001207 */
[----:B------:R-:W-:Y:S01]  /*0930*/  SHF.R.U32.HI R5, RZ, R12, R7 ;  /* 0x0000000cff057219 */ /* 0x000fe20000011607 */
[----:B------:R-:W-:Y:S01]  /*0940*/  IMAD.MOV.U32 R7, RZ, RZ, 0x1 ;  /* 0x00000001ff077424 */ /* 0x000fe200078e00ff */
[----:B------:R3:W4:Y:S03]  /*0950*/  F2I.U32.TRUNC.NTZ R12, R6 ;  /* 0x00000006000c7305 */ /* 0x000726000020f000 */
[----:B------:R-:W1:Y:S01]  /*0960*/  LDC R15, c[0x0][0x648] ;  /* 0x00019200ff0f7b82 */ /* 0x000e620000000800 */
[-C--:B0-----:R-:W-:Y:S02]  /*0970*/  SHF.L.U32 R4, R9, R26.reuse, RZ ;  /* 0x0000001a09047219 */ /* 0x081fe400000006ff */
[----:B------:R-:W-:-:S02]  /*0980*/  SHF.R.U64 R32, R30, R26, R5 ;  /* 0x0000001a1e207219 */ /* 0x000fc40000001205 */
[----:B------:R-:W-:Y:S02]  /*0990*/  LOP3.LUT R11, RZ, R4, RZ, 0x33, !PT ;  /* 0x00000004ff0b7212 */ /* 0x000fe400078e33ff */
[-C--:B------:R-:W-:Y:S01]  /*09a0*/  SHF.R.U32.HI R5, RZ, R26.reuse, R5 ;  /* 0x0000001aff057219 */ /* 0x080fe20000011605 */
[----:B------:R-:W0:Y:S01]  /*09b0*/  LDC R21, c[0x0][0x638] ;  /* 0x00018e00ff157b82 */ /* 0x000e220000000800 */
[----:B------:R-:W-:Y:S01]  /*09c0*/  SHF.L.U32 R10, R7, R26, RZ ;  /* 0x0000001a070a7219 */ /* 0x000fe200000006ff */
[----:B------:R-:W-:-:S06]  /*09d0*/  IMAD.MOV.U32 R4, RZ, RZ, R32 ;  /* 0x000000ffff047224 */ /* 0x000fcc00078e0020 */
[----:B------:R-:W0:Y:S01]  /*09e0*/  LDC R153, c[0x0][0x610] ;  /* 0x00018400ff997b82 */ /* 0x000e220000000800 */
[----:B---34-:R-:W-:Y:S05]  /*09f0*/  @!P0 BRA `(.L_x_6) ;  /* 0x0000000000288947 */ /* 0x018fea0003800000 */
[----:B------:R-:W3:Y:S02]  /*0a00*/  LDC R9, c[0x0][0x64c] ;  /* 0x00019300ff097b82 */ /* 0x000ee40000000800 */
[----:B---3--:R-:W-:-:S05]  /*0a10*/  IADD3 R9, P0, R32, R9, RZ ;  /* 0x0000000920097210 */ /* 0x008fca0007f1e0ff */
        /* <DEDUP_REMOVED lines=8> */
.L_x_6:
[----:B-1----:R-:W-:Y:S01]  /*0aa0*/  SHF.R.U64 R4, R4, R15, R5 ;  /* 0x0000000f04047219 */ /* 0x002fe20000001205 */
[----:B--2---:R-:W-:Y:S01]  /*0ab0*/  VIADD R5, R24, 0xffffffff ;  /* 0xffffffff18057836 */ /* 0x004fe20000000000 */
[----:B------:R-:W-:Y:S01]  /*0ac0*/  LOP3.LUT R11, R30, R11, RZ, 0xc0, !PT ;  /* 0x0000000b1e0b7212 */ /* 0x000fe200078ec0ff */
[----:B------:R-:W-:Y:S02]  /*0ad0*/  IMAD.MOV R12, RZ, RZ, -R12 ;  /* 0x000000ffff0c7224 */ /* 0x000fe400078e0a0c */
[----:B------:R-:W-:Y:S02]  /*0ae0*/  IMAD.MOV R6, RZ, RZ, -R4 ;  /* 0x000000ffff067224 */ /* 0x000fe400078e0a04 */
[----:B------:R-:W-:Y:S01]  /*0af0*/  IMAD R11, R10, R4, R11 ;  /* 0x000000040a0b7224 */ /* 0x000fe200078e020b */
[----:B------:R-:W-:Y:S01]  /*0b00*/  LOP3.LUT R4, R20, R5, RZ, 0xc0, !PT ;  /* 0x0000000514047212 */ /* 0x000fe200078ec0ff */
[----:B------:R-:W-:Y:S02]  /*0b10*/  @P3 IMAD R0, R14, R12, R3 ;  /* 0x0000000c0e003224 */ /* 0x000fe400078e0203 */
[----:B0-----:R-:W-:-:S02]  /*0b20*/  IMAD R3, R6, R21, R32 ;  /* 0x0000001506037224 */ /* 0x001fc400078e0220 */
[----:B------:R-:W-:Y:S02]  /*0b30*/  IMAD R153, R11, R153, R0 ;  /* 0x000000990b997224 */ /* 0x000fe400078e0200 */
[----:B------:R-:W-:Y:S02]  /*0b40*/  IMAD R4, R3, R24, R4 ;  /* 0x0000001803047224 */ /* 0x000fe400078e0204 */
[----:B------:R-:W-:-:S03]  /*0b50*/  IMAD.MOV.U32 R0, RZ, RZ, 0x1 ;  /* 0x00000001ff007424 */ /* 0x000fc600078e00ff */
[----:B------:R-:W-:Y:S02]  /*0b60*/  SEL R152, R4, R153, !P3 ;  /* 0x0000009904987207 */ /* 0x000fe40005800000 */
[----:B------:R-:W-:-:S07]  /*0b70*/  SEL R153, R153, R4, !P3 ;  /* 0x0000000499997207 */ /* 0x000fce0005800000 */
.L_x_4:
[----:B------:R-:W-:-:S08]  /*0b80*/  NOP ;  /* 0x0000000000007918 */ /* 0x000fd00000000000 */
[----:B------:R-:W0:Y:S02]  /*0b90*/  USETMAXREG.TRY_ALLOC.CTAPOOL UP0, 0xe8 ;  /* 0x000000e8000079c8 */ /* 0x000e240008000600 */
[----:B0-----:R-:W-:-:S13]  /*0ba0*/  PLOP3.LUT P0, PT, PT, PT, UP0, 0x80, 0x0 ;  /* 0x000000000000781c */ /* 0x001fda0003f0f008 */
[----:B------:R-:W-:Y:S05]  /*0bb0*/  @!P0 BRA `(.L_x_4) ;  /* 0xfffffffc00f08947 */ /* 0x000fea000383ffff */
[----:B------:R-:W-:Y:S01]  /*0bc0*/  ULDC.64 UR4, c[0x0][0x598] ;  /* 0x0001660000047ab9 */ /* 0x000fe20000000a00 */
[----:B------:R-:W-:Y:S01]  /*0bd0*/  ULDC.64 UR36, c[0x0][0x208] ;  /* 0x0000820000247ab9 */ /* 0x000fe20000000a00 */
[----:B------:R-:W-:-:S04]  /*0be0*/  ISETP.NE.U32.AND P0, PT, RZ, UR4, PT ;  /* 0x00000004ff007c0c */ /* 0x000fc8000bf05070 */
[----:B------:R-:W-:-:S13]  /*0bf0*/  ISETP.NE.AND.EX P0, PT, RZ, UR5, PT, P0 ;  /* 0x00000005ff007c0c */ /* 0x000fda000bf05300 */
[----:B------:R-:W-:Y:S05]  /*0c00*/  @!P0 BRA `(.L_x_7) ;  /* 0x00000000001c8947 */ /* 0x000fea0003800000 */
[----:B------:R-:W0:Y:S02]  /*0c10*/  LDC.64 R4, c[0x0][0x598] ;  /* 0x00016600ff047b82 */ /* 0x000e240000000a00 */
[----:B0-----:R-:W2:Y:S02]  /*0c20*/  LDG.E.64 R4, desc[UR36][R4.64] ;  /* 0x0000002404047981 */ /* 0x001ea4000c1e1b00 */
[----:B--2---:R-:W-:-:S04]  /*0c30*/  ISETP.NE.U32.AND P0, PT, R4, RZ, PT ;  /* 0x000000ff0400720c */ /* 0x004fc80003f05070 */
[----:B------:R-:W-:-:S13]  /*0c40*/  ISETP.NE.AND.EX P0, PT, R5, RZ, PT, P0 ;  /* 0x000000ff0500720c */ /* 0x000fda0003f05300 */
[----:B------:R-:W-:Y:S05]  /*0c50*/  @!P0 BRA `(.L_x_7) ;  /* 0x0000000000088947 */ /* 0x000fea0003800000 */
[----:B------:R0:W5:Y:S01]  /*0c60*/  LD.E R154, desc[UR36][R4.64] ;  /* 0x00000024049a7980 */ /* 0x000162000c101900 */
[----:B------:R-:W-:Y:S05]  /*0c70*/  BRA `(.L_x_8) ;  /* 0x0000000000247947 */ /* 0x000fea0003800000 */
.L_x_7:
[----:B------:R-:W-:Y:S02]  /*0c80*/  ULDC.64 UR4, c[0x0][0x588] ;  /* 0x0001620000047ab9 */ /* 0x000fe40000000a00 */
[----:B------:R-:W-:-:S04]  /*0c90*/  ISETP.NE.U32.AND P0, PT, RZ, UR4, PT ;  /* 0x00000004ff007c0c */ /* 0x000fc8000bf05070 */
[----:B------:R-:W-:-:S13]  /*0ca0*/  ISETP.NE.AND.EX P0, PT, RZ, UR5, PT, P0 ;  /* 0x00000005ff007c0c */ /* 0x000fda000bf05300 */
[----:B------:R-:W-:Y:S05]  /*0cb0*/  @!P0 BRA `(.L_x_9) ;  /* 0x00000000000c8947 */ /* 0x000fea0003800000 */
[----:B------:R-:W0:Y:S02]  /*0cc0*/  LDC.64 R154, c[0x0][0x588] ;  /* 0x00016200ff9a7b82 */ /* 0x000e240000000a00 */
[----:B0-----:R1:W5:Y:S01]  /*0cd0*/  LDG.E R154, desc[UR36][R154.64] ;  /* 0x000000249a9a7981 */ /* 0x001362000c1e1900 */
[----:B------:R-:W-:Y:S05]  /*0ce0*/  BRA `(.L_x_8) ;  /* 0x0000000000087947 */ /* 0x000fea0003800000 */
.L_x_9:
[----:B------:R-:W-:Y:S02]  /*0cf0*/  ULDC UR4, c[0x0][0x580] ;  /* 0x0001600000047ab9 */ /* 0x000fe40000000800 */
[----:B------:R-:W-:-:S07]  /*0d00*/  IMAD.U32 R154, RZ, RZ, UR4 ;  /* 0x00000004ff9a7e24 */ /* 0x000fce000f8e00ff */
.L_x_8:
[----:B------:R-:W-:Y:S02]  /*0d10*/  ULDC.64 UR4, c[0x0][0x5a0] ;  /* 0x0001680000047ab9 */ /* 0x000fe40000000a00 */
[----:B------:R-:W-:-:S04]  /*0d20*/  ISETP.NE.U32.AND P0, PT, RZ, UR4, PT ;  /* 0x00000004ff007c0c */ /* 0x000fc8000bf05070 */
[----:B------:R-:W-:-:S13]  /*0d30*/  ISETP.NE.AND.EX P0, PT, RZ, UR5, PT, P0 ;  /* 0x00000005ff007c0c */ /* 0x000fda000bf05300 */
[----:B------:R-:W-:Y:S05]  /*0d40*/  @!P0 BRA `(.L_x_10) ;  /* 0x00000000001c8947 */ /* 0x000fea0003800000 */
[----:B0-----:R-:W0:Y:S02]  /*0d50*/  LDC.64 R4, c[0x0][0x5a0] ;  /* 0x00016800ff047b82 */ /* 0x001e240000000a00 */
[----:B0-----:R-:W2:Y:S02]  /*0d60*/  LDG.E.64 R4, desc[UR36][R4.64] ;  /* 0x0000002404047981 */ /* 0x001ea4000c1e1b00 */
[----:B--2---:R-:W-:-:S04]  /*0d70*/  ISETP.NE.U32.AND P0, PT, R4, RZ, PT ;  /* 0x000000ff0400720c */ /* 0x004fc80003f05070 */
[----:B------:R-:W-:-:S13]  /*0d80*/  ISETP.NE.AND.EX P0, PT, R5, RZ, PT, P0 ;  /* 0x000000ff0500720c */ /* 0x000fda0003f05300 */
[----:B------:R-:W-:Y:S05]  /*0d90*/  @!P0 BRA `(.L_x_10) ;  /* 0x0000000000088947 */ /* 0x000fea0003800000 */
[----:B-1----:R0:W5:Y:S01]  /*0da0*/  LD.E R155, desc[UR36][R4.64] ;  /* 0x00000024049b7980 */ /* 0x002162000c101900 */
[----:B------:R-:W-:Y:S05]  /*0db0*/  BRA `(.L_x_11) ;  /* 0x0000000000247947 */ /* 0x000fea0003800000 */
.L_x_10:
[----:B------:R-:W-:Y:S02]  /*0dc0*/  ULDC.64 UR4, c[0x0][0x590] ;  /* 0x0001640000047ab9 */ /* 0x000fe40000000a00 */
[----:B------:R-:W-:-:S04]  /*0dd0*/  ISETP.NE.U32.AND P0, PT, RZ, UR4, PT ;  /* 0x00000004ff007c0c */ /* 0x000fc8000bf05070 */
[----:B------:R-:W-:-:S13]  /*0de0*/  ISETP.NE.AND.EX P0, PT, RZ, UR5, PT, P0 ;  /* 0x00000005ff007c0c */ /* 0x000fda000bf05300 */
[----:B------:R-:W-:Y:S05]  /*0df0*/  @!P0 BRA `(.L_x_12) ;  /* 0x00000000000c8947 */ /* 0x000fea0003800000 */
[----:B0-----:R-:W1:Y:S02]  /*0e00*/  LDC.64 R4, c[0x0][0x590] ;  /* 0x00016400ff047b82 */ /* 0x001e640000000a00 */
[----:B-1----:R1:W5:Y:S01]  /*0e10*/  LDG.E R155, desc[UR36][R4.64] ;  /* 0x00000024049b7981 */ /* 0x002362000c1e1900 */
[----:B------:R-:W-:Y:S05]  /*0e20*/  BRA `(.L_x_11) ;  /* 0x0000000000087947 */ /* 0x000fea0003800000 */
.L_x_12:
[----:B------:R-:W-:Y:S02]  /*0e30*/  ULDC UR4, c[0x0][0x584] ;  /* 0x0001610000047ab9 */ /* 0x000fe40000000800 */
[----:B-1----:R-:W-:-:S07]  /*0e40*/  IMAD.U32 R155, RZ, RZ, UR4 ;  /* 0x00000004ff9b7e24 */ /* 0x002fce000f8e00ff */
.L_x_11:
[----:B------:R-:W-:-:S13]  /*0e50*/  LOP3.LUT P0, RZ, R0, 0xff, RZ, 0xc0, !PT ;  /* 0x000000ff00ff7812 */ /* 0x000fda000780c0ff */
[----:B------:R-:W-:Y:S05]  /*0e60*/  @!P0 EXIT ;  /* 0x000000000000894d */ /* 0x000fea0003800000 */
[----:B------:R-:W-:Y:S01]  /*0e70*/  ULDC UR4, c[0x0][0x28c] ;  /* 0x0000a30000047ab9 */ /* 0x000fe20000000800 */
[----:B------:R-:W-:Y:S01]  /*0e80*/  LOP3.LUT R160, R19, 0x1, RZ, 0xfc, !PT ;  /* 0x0000000113a07812 */ /* 0x000fe200078efcff */
[----:B------:R-:W-:Y:S01]  /*0e90*/  UIADD3 UR4, UR4, 0x7f, URZ ;  /* 0x0000007f04047890 */ /* 0x000fe2000fffe03f */
[----:B------:R-:W-:Y:S01]  /*0ea0*/  UMOV UR38, URZ ;  /* 0x0000003f00267c82 */ /* 0x000fe20008000000 */
[----:B------:R-:W-:Y:S02]  /*0eb0*/  UMOV UR39, URZ ;  /* 0x0000003f00277c82 */ /* 0x000fe40008000000 */
[----:B------:R-:W-:-:S04]  /*0ec0*/  USHF.R.S32.HI UR5, URZ, 0x1f, UR4 ;  /* 0x0000001f3f057899 */ /* 0x000fc80008011404 */
[----:B------:R-:W-:-:S04]  /*0ed0*/  ULEA.HI UR5, UR5, UR4, URZ, 0x7 ;  /* 0x0000000405057291 */ /* 0x000fc8000f8f383f */
[----:B------:R-:W-:-:S12]  /*0ee0*/  USHF.R.S32.HI UR40, URZ, 0x7, UR5 ;  /* 0x000000073f287899 */ /* 0x000fd80008011405 */
.L_x_286:
[----:B------:R-:W-:Y:S01]  /*0ef0*/  LOP3.LUT R0, R18, 0x80, RZ, 0xc0, !PT ;  /* 0x0000008012007812 */ /* 0x000fe200078ec0ff */
[----:B--2---:R-:W2:Y:S01]  /*0f00*/  S2UR UR7, SR_CgaCtaId ;  /* 0x00000000000779c3 */ /* 0x004ea20000008800 */
[----:B------:R-:W-:Y:S02]  /*0f10*/  UMOV UR6, 0x400 ;  /* 0x0000040000067882 */ /* 0x000fe40000000000 */
[----:B------:R-:W-:-:S06]  /*0f20*/  SHF.R.U32.HI R0, RZ, 0x7, R0 ;  /* 0x00000007ff007819 */ /* 0x000fcc0000011600 */
[----:B---3--:R-:W3:Y:S01]  /*0f30*/  SHFL.IDX PT, R0, R0, RZ, 0x1f ;  /* 0x00001fff00007589 */ /* 0x008ee200000e0000 */
[----:B--2---:R-:W-:Y:S01]  /*0f40*/  ULEA UR42, UR7, UR6, 0x18 ;  /* 0x00000006072a7291 */ /* 0x004fe2000f8ec03f */
[----:B---3--:R-:W-:-:S13]  /*0f50*/  R2UR UR4, R0 ;  /* 0x00000000000472ca */ /* 0x008fda00000e0000 */
[----:B------:R-:W-:-:S04]  /*0f60*/  ULEA.HI UR5, UR4, UR4, URZ, 0x1 ;  /* 0x0000000404057291 */ /* 0x000fc8000f8f083f */
[----:B------:R-:W-:-:S04]  /*0f70*/  ULOP3.LUT UR5, UR5, 0x7fffe, URZ, 0xc0, !UPT ;  /* 0x0007fffe05057892 */ /* 0x000fc8000f8ec03f */
[----:B------:R-:W-:-:S03]  /*0f80*/  UIADD3 UR5, UR4, -UR5, URZ ;  /* 0x8000000504057290 */ /* 0x000fc6000fffe03f */
[----:B------:R-:W-:Y:S01]  /*0f90*/  ULDC UR4, c[0x0][0x28c] ;  /* 0x0000a30000047ab9 */ /* 0x000fe20000000800 */
[----:B------:R-:W-:Y:S01]  /*0fa0*/  ULEA UR5, UR5, UR42, 0xd ;  /* 0x0000002a05057291 */ /* 0x000fe2000f8e683f */
[----:B------:R-:W-:-:S03]  /*0fb0*/  ISETP.LT.AND P0, PT, RZ, UR4, PT ;  /* 0x00000004ff007c0c */ /* 0x000fc6000bf01270 */
[----:B------:R-:W-:-:S04]  /*0fc0*/  UIADD3 UR5, UR5, 0x100, URZ ;  /* 0x0000010005057890 */ /* 0x000fc8000fffe03f */
[----:B------:R-:W-:-:S04]  /*0fd0*/  USHF.R.U32.HI UR5, URZ, 0x4, UR5 ;  /* 0x000000043f057899 */ /* 0x000fc80008011605 */
[----:B------:R-:W-:Y:S02]  /*0fe0*/  ULOP3.LUT UR41, UR5, 0x3fff, URZ, 0xc0, !UPT ;  /* 0x00003fff05297892 */ /* 0x000fe4000f8ec03f */
[----:B-1--4-:R-:W-:Y:S10]  /*0ff0*/  @P0 BRA `(.L_x_13) ;  /* 0x0000000000400947 */ /* 0x012ff40003800000 */
[----:B------:R-:W-:Y:S01]  /*1000*/  MOV R0, 0x0 ;  /* 0x0000000000007802 */ /* 0x000fe20000000f00 */
[----:B------:R-:W-:Y:S01]  /*1010*/  ULDC.64 UR4, c[0x4][0x68] ;  /* 0x01001a0000047ab9 */ /* 0x000fe20000000a00 */
[----:B------:R-:W-:Y:S01]  /*1020*/  ULDC.64 UR6, c[0x4][0x8] ;  /* 0x0100020000067ab9 */ /* 0x000fe20000000a00 */
[----:B01----:R-:W-:Y:S01]  /*1030*/  IMAD.U32 R4, RZ, RZ, UR4 ;  /* 0x00000004ff047e24 */ /* 0x003fe2000f8e00ff */
[----:B------:R0:W1:Y:S01]  /*1040*/  LDC.64 R14, c[0x4][R0] ;  /* 0x01000000000e7b82 */ /* 0x0000620000000a00 */
[----:B------:R-:W-:Y:S01]  /*1050*/  IMAD.U32 R5, RZ, RZ, UR5 ;  /* 0x00000005ff057e24 */ /* 0x000fe2000f8e00ff */
[----:B------:R-:W-:Y:S01]  /*1060*/  ULDC.64 UR4, c[0x4][0x70] ;  /* 0x01001c0000047ab9 */ /* 0x000fe20000000a00 */
[----:B------:R-:W-:Y:S02]  /*1070*/  IMAD.U32 R10, RZ, RZ, UR6 ;  /* 0x00000006ff0a7e24 */ /* 0x000fe4000f8e00ff */
[----:B------:R-:W-:Y:S02]  /*1080*/  IMAD.U32 R6, RZ, RZ, UR4 ;  /* 0x00000004ff067e24 */ /* 0x000fe4000f8e00ff */
[----:B------:R-:W-:-:S02]  /*1090*/  IMAD.U32 R7, RZ, RZ, UR5 ;  /* 0x00000005ff077e24 */ /* 0x000fc4000f8e00ff */
[----:B------:R-:W-:Y:S02]  /*10a0*/  IMAD.U32 R11, RZ, RZ, UR7 ;  /* 0x00000007ff0b7e24 */ /* 0x000fe4000f8e00ff */
[----:B------:R-:W-:Y:S02]  /*10b0*/  IMAD.MOV.U32 R8, RZ, RZ, 0x1e1 ;  /* 0x000001e1ff087424 */ /* 0x000fe400078e00ff */
[----:B------:R-:W-:Y:S02]  /*10c0*/  IMAD.MOV.U32 R12, RZ, RZ, 0x1 ;  /* 0x00000001ff0c7424 */ /* 0x000fe400078e00ff */
[----:B0-----:R-:W-:-:S07]  /*10d0*/  IMAD.MOV.U32 R13, RZ, RZ, RZ ;  /* 0x000000ffff0d7224 */ /* 0x001fce00078e00ff */
[----:B------:R-:W-:-:S07]  /*10e0*/  LEPC R20, `(.L_x_13) ;  /* 0x000000001014794e */ /* 0x000fce0000000000 */
[----:B-1---5:R-:W-:Y:S05]  /*10f0*/  CALL.ABS.NOINC R14 ;  /* 0x000000000e007343 */ /* 0x022fea0003c00000 */
.L_x_13:
[----:B------:R-:W-:-:S13]  /*1100*/  ISETP.NE.AND P0, PT, R160, 0x3, PT ;  /* 0x00000003a000780c */ /* 0x000fda0003f05270 */
[----:B------:R-:W-:Y:S05]  /*1110*/  @!P0 BRA `(.L_x_14) ;  /* 0x0000000000048947 */ /* 0x000fea0003800000 */
[----:B------:R-:W-:Y:S01]  /*1120*/  BPT.TRAP 0x1 ;  /* 0x000000040000795c */ /* 0x000fe20000300000 */
.L_x_14:
[----:B------:R-:W-:Y:S02]  /*1130*/  IMAD.U32 R3, RZ, RZ, UR39 ;  /* 0x00000027ff037e24 */ /* 0x000fe4000f8e00ff */
[----:B------:R-:W-:-:S03]  /*1140*/  IMAD.U32 R0, RZ, RZ, UR38 ;  /* 0x00000026ff007e24 */ /* 0x000fc6000f8e00ff */
[----:B------:R-:W-:Y:S02]  /*1150*/  LEA R3, R3, UR42, 0x3 ;  /* 0x0000002a03037c11 */ /* 0x000fe4000f8e18ff */
[----:B------:R-:W-:-:S04]  /*1160*/  SHF.L.U32 R0, R0, 0x1f, RZ ;  /* 0x0000001f00007819 */ /* 0x000fc800000006ff */
[----:B------:R2:W3:Y:S01]  /*1170*/  SYNCS.PHASECHK.TRANS64.TRYWAIT P1, [R3+URZ], R0 ;  /* 0x00000000030075a7 */ /* 0x0004e2000802017f */
[----:B------:R-:W-:Y:S05]  /*1180*/  @!P0 BRA `(.L_x_15) ;  /* 0x0000000000048947 */ /* 0x000fea0003800000 */
[----:B------:R-:W-:Y:S01]  /*1190*/  BPT.TRAP 0x1 ;  /* 0x000000040000795c */ /* 0x000fe20000300000 */
.L_x_15:
[----:B---3--:R-:W-:Y:S05]  /*11a0*/  @P1 BRA `(.L_x_16) ;  /* 0x0000000000081947 */ /* 0x008fea0003800000 */
[----:B------:R-:W3:Y:S02]  /*11b0*/  SYNCS.PHASECHK.TRANS64.TRYWAIT P1, [R3+URZ], R0 ;  /* 0x00000000030075a7 */ /* 0x000ee4000802017f */
[----:B---3--:R-:W-:Y:S05]  /*11c0*/  @!P1 BRA `(.L_x_17) ;  /* 0x000000b000249947 */ /* 0x008fea0003800000 */
.L_x_16:
[----:B------:R-:W-:-:S04]  /*11d0*/  UISETP.LT.AND UP0, UPT, UR40, 0x1, UPT ;  /* 0x000000012800788c */ /* 0x000fc8000bf01270 */
[----:B------:R-:W-:-:S04]  /*11e0*/  USEL UR4, UR40, 0x1, UP0 ;  /* 0x0000000128047887 */ /* 0x000fc80008000000 */
[----:B------:R-:W-:-:S06]  /*11f0*/  UIADD3 UR4, UR40, -UR4, URZ ;  /* 0x8000000428047290 */ /* 0x000fcc000fffe03f */
[----:B--23--:R-:W-:Y:S01]  /*1200*/  IMAD.U32 R0, RZ, RZ, UR4 ;  /* 0x00000004ff007e24 */ /* 0x00cfe2000f8e00ff */
[----:B------:R-:W-:Y:S05]  /*1210*/  WARPSYNC.ALL ;  /* 0x0000000000007948 */ /* 0x000fea0003800000 */
[----:B------:R-:W-:Y:S01]  /*1220*/  ISETP.GE.AND P1, PT, R0, 0x1, PT ;  /* 0x000000010000780c */ /* 0x000fe20003f26270 */
[----:B------:R-:W-:Y:S01]  /*1230*/  UIADD3 UR4, UR42, 0x20100, URZ ;  /* 0x000201002a047890 */ /* 0x000fe2000fffe03f */
[----:B------:R-:W-:Y:S01]  /*1240*/  WARPGROUP.ARRIVE ;  /* 0x00000000000079c5 */ /* 0x000fe20000000000 */
[----:B------:R-:W-:Y:S01]  /*1250*/  UMOV UR9, 0x40000040 ;  /* 0x4000004000097882 */ /* 0x000fe20000000000 */
[----:B------:R-:W-:Y:S01]  /*1260*/  UMOV UR11, 0x40000040 ;  /* 0x40000040000b7882 */ /* 0x000fe20000000000 */
[----:B------:R-:W-:Y:S01]  /*1270*/  USHF.R.U32.HI UR4, URZ, 0x4, UR4 ;  /* 0x000000043f047899 */ /* 0x000fe20008011604 */
[----:B------:R-:W-:Y:S01]  /*1280*/  UMOV UR13, 0x40000040 ;  /* 0x40000040000d7882 */ /* 0x000fe20000000000 */
[----:B------:R-:W-:-:S02]  /*1290*/  UMOV UR15, 0x40000040 ;  /* 0x40000040000f7882 */ /* 0x000fc40000000000 */
[----:B------:R-:W-:Y:S02]  /*12a0*/  ULOP3.LUT UR5, UR4, 0x3fff, URZ, 0xc0, !UPT ;  /* 0x00003fff04057892 */ /* 0x000fe4000f8ec03f */
[----:B------:R-:W-:Y:S02]  /*12b0*/  ULOP3.LUT UR4, UR41, 0x10000, URZ, 0xfc, !UPT ;  /* 0x0001000029047892 */ /* 0x000fe4000f8efc3f */
[----:B------:R-:W-:Y:S02]  /*12c0*/  ULOP3.LUT UR5, UR5, 0x10000, URZ, 0xfc, !UPT ;  /* 0x0001000005057892 */ /* 0x000fe4000f8efc3f */
[----:B------:R-:W-:Y:S02]  /*12d0*/  ULEA UR8, UR39, UR4, 0xc ;  /* 0x0000000427087291 */ /* 0x000fe4000f8e603f */
[----:B------:R-:W-:Y:S02]  /*12e0*/  ULEA UR6, UR39, UR5, 0xd ;  /* 0x0000000527067291 */ /* 0x000fe4000f8e683f */
[----:B------:R-:W-:-:S02]  /*12f0*/  UIADD3 UR12, UR8, 0x2, URZ ;  /* 0x00000002080c7890 */ /* 0x000fc4000fffe03f */
[----:B------:R-:W-:-:S03]  /*1300*/  UIADD3 UR14, UR6, 0x2, URZ ;  /* 0x00000002060e7890 */ /* 0x000fc6000fffe03f */
[----:B------:R-:W-:Y:S02]  /*1310*/  UMOV UR10, UR6 ;  /* 0x00000006000a7c82 */ /* 0x000fe40008000000 */
[----:B------:R-:W-:Y:S01]  /*1320*/  HGMMA.64x256x8.F32.TF32 R24, gdesc[UR8], RZ, !UPT, gsb0 ;  /* 0x07e00000081879f0 */ /* 0x000fe2000c0028ff */
[----:B------:R-:W-:Y:S01]  /*1330*/  UIADD3 UR10, UR6, 0x1806, URZ ;  /* 0x00001806060a7890 */ /* 0x000fe2000fffe03f */
[----:B------:R-:W-:Y:S01]  /*1340*/  UMOV UR9, 0x40000040 ;  /* 0x4000004000097882 */ /* 0x000fe20000000000 */
[----:B------:R-:W-:Y:S01]  /*1350*/  UMOV UR11, 0x40000040 ;  /* 0x40000040000b7882 */ /* 0x000fe20000000000 */
[----:B------:R-:W-:Y:S02]  /*1360*/  WARPGROUP.DEPBAR.LE gsb0, 0x0 ;  /* 0x00008000000079c5 */ /* 0x000fe40000010000 */
[----:B------:R-:W-:-:S15]  /*1370*/  WARPGROUP.ARRIVE ;  /* 0x00000000000079c5 */ /* 0x000fde0000000000 */
[----:B------:R-:W-:-:S07]  /*1380*/  NOP ;  /* 0x0000000000007918 */ /* 0x000fce0000000000 */
[----:B------:R-:W-:Y:S01]  /*1390*/  HGMMA.64x256x8.F32.TF32 R24, gdesc[UR12], R24, gsb0 ;  /* 0x07e000000c1879f0 */ /* 0x000fe20008002818 */
[----:B------:R-:W-:Y:S02]  /*13a0*/  UIADD3 UR12, UR8, 0x4, URZ ;  /* 0x00000004080c7890 */ /* 0x000fe4000fffe03f */
[----:B------:R-:W-:Y:S01]  /*13b0*/  UIADD3 UR14, UR6, 0x4, URZ ;  /* 0x00000004060e7890 */ /* 0x000fe2000fffe03f */
[----:B------:R-:W-:Y:S01]  /*13c0*/  UMOV UR13, 0x40000040 ;  /* 0x40000040000d7882 */ /* 0x000fe20000000000 */
[----:B------:R-:W-:Y:S01]  /*13d0*/  UMOV UR15, 0x40000040 ;  /* 0x40000040000f7882 */ /* 0x000fe20000000000 */
[----:B------:R-:W-:Y:S02]  /*13e0*/  WARPGROUP.DEPBAR.LE gsb0, 0x0 ;  /* 0x00008000000079c5 */ /* 0x000fe40000010000 */
[----:B------:R-:W-:-:S15]  /*13f0*/  WARPGROUP.ARRIVE ;  /* 0x00000000000079c5 */ /* 0x000fde0000000000 */
[----:B------:R-:W-:-:S05]  /*1400*/  NOP ;  /* 0x0000000000007918 */ /* 0x000fca0000000000 */
        /* <DEDUP_REMOVED lines=93> */
[----:B------:R-:W-:Y:S01]  /*19e0*/  UIADD3 UR8, UR8, 0xc06, URZ ;  /* 0x00000c0608087890 */ /* 0x000fe2000fffe03f */
[----:B------:R-:W-:Y:S02]  /*19f0*/  WARPGROUP.DEPBAR.LE gsb0, 0x0 ;  /* 0x00008000000079c5 */ /* 0x000fe40000010000 */
[----:B------:R-:W-:-:S15]  /*1a00*/  WARPGROUP.ARRIVE ;  /* 0x00000000000079c5 */ /* 0x000fde0000000000 */
[----:B------:R-:W-:-:S04]  /*1a10*/  NOP ;  /* 0x0000000000007918 */ /* 0x000fc80000000000 */
[----:B------:R-:W-:Y:S03]  /*1a20*/  HGMMA.64x256x8.F32.TF32 R24, gdesc[UR12], R24, gsb0 ;  /* 0x07e000000c1879f0 */ /* 0x000fe60008002818 */
[----:B------:R-:W-:Y:S02]  /*1a30*/  WARPGROUP.DEPBAR.LE gsb0, 0x0 ;  /* 0x00008000000079c5 */ /* 0x000fe40000010000 */
[----:B------:R-:W-:-:S15]  /*1a40*/  WARPGROUP.ARRIVE ;  /* 0x00000000000079c5 */ /* 0x000fde0000000000 */
[----:B------:R-:W-:-:S08]  /*1a50*/  NOP ;  /* 0x0000000000007918 */ /* 0x000fd00000000000 */
[----:B------:R-:W-:Y:S03]  /*1a60*/  HGMMA.64x256x8.F32.TF32 R24, gdesc[UR8], R24, gsb0 ;  /* 0x07e00000081879f0 */ /* 0x000fe60008002818 */
[----:B------:R-:W-:Y:S02]  /*1a70*/  WARPGROUP.DEPBAR.LE gsb0, 0x0 ;  /* 0x00008000000079c5 */ /* 0x000fe40000010000 */
[----:B------:R-:W-:Y:S05]  /*1a80*/  @!P1 BRA `(.L_x_18) ;  /* 0x0000000800a49947 */ /* 0x000fea0003800000 */
[----:B------:R-:W-:-:S04]  /*1a90*/  UIADD3 UR6, UR39, 0x1, URZ ;  /* 0x0000000127067890 */ /* 0x000fc8000fffe03f */
[----:B------:R-:W-:-:S04]  /*1aa0*/  UISETP.NE.AND UP0, UPT, UR6, 0x2, UPT ;  /* 0x000000020600788c */ /* 0x000fc8000bf05270 */
[----:B------:R-:W-:Y:S02]  /*1ab0*/  USEL UR7, URZ, 0x1, UP0 ;  /* 0x000000013f077887 */ /* 0x000fe40008000000 */
[----:B------:R-:W-:Y:S02]  /*1ac0*/  USEL UR6, UR6, URZ, UP0 ;  /* 0x0000003f06067287 */ /* 0x000fe40008000000 */
[----:B------:R-:W-:-:S06]  /*1ad0*/  ULOP3.LUT UR7, UR38, UR7, URZ, 0x3c, !UPT ;  /* 0x0000000726077292 */ /* 0x000fcc000f8e3c3f */
[----:B01----:R-:W-:Y:S01]  /*1ae0*/  IMAD.U32 R5, RZ, RZ, UR7 ;  /* 0x00000007ff057e24 */ /* 0x003fe2000f8e00ff */
[----:B------:R-:W-:-:S06]  /*1af0*/  UMOV UR7, UR39 ;  /* 0x0000002700077c82 */ /* 0x000fcc0008000000 */
.L_x_25:
[----:B01----:R-:W-:Y:S05]  /*1b00*/  @!P0 BRA `(.L_x_19) ;  /* 0x0000000000048947 */ /* 0x003fea0003800000 */
[----:B------:R-:W-:Y:S01]  /*1b10*/  BPT.TRAP 0x1 ;  /* 0x000000040000795c */ /* 0x000fe20000300000 */
.L_x_19:
[----:B------:R-:W0:Y:S01]  /*1b20*/  S2UR UR9, SR_CgaCtaId ;  /* 0x00000000000979c3 */ /* 0x000e220000008800 */
[----:B------:R-:W-:Y:S01]  /*1b30*/  UMOV UR8, 0x400 ;  /* 0x0000040000087882 */ /* 0x000fe20000000000 */
[----:B------:R-:W-:Y:S01]  /*1b40*/  SHF.L.U32 R3, R5, 0x1f, RZ ;  /* 0x0000001f05037819 */ /* 0x000fe200000006ff */
[----:B0-----:R-:W-:-:S04]  /*1b50*/  ULEA UR8, UR9, UR8, 0x18 ;  /* 0x0000000809087291 */ /* 0x001fc8000f8ec03f */
[----:B------:R-:W-:-:S09]  /*1b60*/  ULEA UR9, UR6, UR8, 0x3 ;  /* 0x0000000806097291 */ /* 0x000fd2000f8e183f */
[----:B------:R0:W1:Y:S01]  /*1b70*/  SYNCS.PHASECHK.TRANS64.TRYWAIT P1, [UR9], R3 ;  /* 0x00000003ff0075a7 */ /* 0x0000620008020149 */
[----:B------:R-:W-:Y:S05]  /*1b80*/  @!P0 BRA `(.L_x_20) ;  /* 0x0000000000048947 */ /* 0x000fea0003800000 */
[----:B------:R-:W-:Y:S01]  /*1b90*/  BPT.TRAP 0x1 ;  /* 0x000000040000795c */ /* 0x000fe20000300000 */
.L_x_20:
[----:B-1----:R-:W-:Y:S05]  /*1ba0*/  @P1 BRA `(.L_x_21) ;  /* 0x0000000000081947 */ /* 0x002fea0003800000 */
[----:B------:R-:W1:Y:S02]  /*1bb0*/  SYNCS.PHASECHK.TRANS64.TRYWAIT P1, [UR9], R3 ;  /* 0x00000003ff0075a7 */ /* 0x000e640008020149 */
[----:B-1----:R-:W-:Y:S05]  /*1bc0*/  @!P1 BRA `(.L_x_22) ;  /* 0x000000a400b89947 */ /* 0x002fea0003800000 */
.L_x_21:
[----:B------:R-:W-:Y:S01]  /*1bd0*/  ULEA UR12, UR6, UR5, 0xd ;  /* 0x00000005060c7291 */ /* 0x000fe2000f8e683f */
[----:B------:R-:W-:Y:S01]  /*1be0*/  WARPGROUP.ARRIVE ;  /* 0x00000000000079c5 */ /* 0x000fe20000000000 */
[----:B------:R-:W-:Y:S01]  /*1bf0*/  ULEA UR10, UR6, UR4, 0xc ;  /* 0x00000004060a7291 */ /* 0x000fe2000f8e603f */
[----:B------:R-:W-:Y:S01]  /*1c00*/  UMOV UR19, 0x40000040 ;  /* 0x4000004000137882 */ /* 0x000fe20000000000 */
[----:B------:R-:W-:Y:S01]  /*1c10*/  UMOV UR17, 0x40000040 ;  /* 0x4000004000117882 */ /* 0x000fe20000000000 */
[----:B------:R-:W-:Y:S02]  /*1c20*/  UIADD3 UR14, UR12, 0x1806, URZ ;  /* 0x000018060c0e7890 */ /* 0x000fe4000fffe03f */
[----:B------:R-:W-:Y:S02]  /*1c30*/  UMOV UR18, UR12 ;  /* 0x0000000c00127c82 */ /* 0x000fe40008000000 */
[----:B------:R-:W-:Y:S01]  /*1c40*/  UMOV UR16, UR10 ;  /* 0x0000000a00107c82 */ /* 0x000fe20008000000 */
[----:B------:R-:W-:Y:S01]  /*1c50*/  UMOV UR15, 0x40000040 ;  /* 0x40000040000f7882 */ /* 0x000fe20000000000 */
[----:B------:R-:W-:Y:S01]  /*1c60*/  HGMMA.64x256x8.F32.TF32 R24, gdesc[UR16], R24, gsb0 ;  /* 0x07e00000101879f0 */ /* 0x000fe20008002818 */
[----:B------:R-:W-:-:S02]  /*1c70*/  UIADD3 UR18, UR12, 0x2, URZ ;  /* 0x000000020c127890 */ /* 0x000fc4000fffe03f */
[----:B------:R-:W-:Y:S01]  /*1c80*/  UIADD3 UR16, UR10, 0x2, URZ ;  /* 0x000000020a107890 */ /* 0x000fe2000fffe03f */
[----:B------:R-:W-:Y:S01]  /*1c90*/  UMOV UR19, 0x40000040 ;  /* 0x4000004000137882 */ /* 0x000fe20000000000 */
[----:B------:R-:W-:Y:S01]  /*1ca0*/  UMOV UR17, 0x40000040 ;  /* 0x4000004000117882 */ /* 0x000fe20000000000 */
[----:B------:R-:W-:Y:S01]  /*1cb0*/  UMOV UR13, 0x40000040 ;  /* 0x40000040000d7882 */ /* 0x000fe20000000000 */
[----:B------:R-:W-:Y:S02]  /*1cc0*/  WARPGROUP.DEPBAR.LE gsb0, 0x0 ;  /* 0x00008000000079c5 */ /* 0x000fe40000010000 */
[----:B------:R-:W-:-:S15]  /*1cd0*/  WARPGROUP.ARRIVE ;  /* 0x00000000000079c5 */ /* 0x000fde0000000000 */
[----:B------:R-:W-:-:S04]  /*1ce0*/  NOP ;  /* 0x0000000000007918 */ /* 0x000fc80000000000 */
        /* <DEDUP_REMOVED lines=112> */
[----:B------:R-:W-:Y:S01]  /*23f0*/  BPT.TRAP 0x1 ;  /* 0x000000040000795c */ /* 0x000fe20000300000 */
.L_x_23:
[----:B------:R-:W-:Y:S01]  /*2400*/  ULEA UR8, UR7, UR8, 0x3 ;  /* 0x0000000807087291 */ /* 0x000fe2000f8e183f */
[----:B------:R-:W-:-:S03]  /*2410*/  ISETP.GT.U32.AND P1, PT, R19, 0x1, PT ;  /* 0x000000011300780c */ /* 0x000fc60003f24070 */
[----:B------:R-:W-:-:S04]  /*2420*/  UIADD3 UR8, UR8, 0x10, URZ ;  /* 0x0000001008087890 */ /* 0x000fc8000fffe03f */
[----:B------:R-:W-:-:S09]  /*2430*/  UPRMT UR8, URZ, 0x654, UR8 ;  /* 0x000006543f087896 */ /* 0x000fd20008000008 */
[----:B------:R-:W-:Y:S01]  /*2440*/  SYNCS.ARRIVE.TRANS64.RED.A1T0 RZ, [UR8], RZ ;  /* 0x000000ffffff79a7 */ /* 0x000fe20008100408 */
[----:B------:R-:W-:Y:S05]  /*2450*/  @P1 BRA `(.L_x_24) ;  /* 0x0000000000041947 */ /* 0x000fea0003800000 */
[----:B------:R-:W-:Y:S01]  /*2460*/  BPT.TRAP 0x1 ;  /* 0x000000040000795c */ /* 0x000fe20000300000 */
.L_x_24:
[----:B------:R-:W-:Y:S01]  /*2470*/  UIADD3 UR6, UR6, 0x1, URZ ;  /* 0x0000000106067890 */ /* 0x000fe2000fffe03f */
[C---:B------:R-:W-:Y:S01]  /*2480*/  ISETP.GT.AND P1, PT, R0.reuse, 0x1, PT ;  /* 0x000000010000780c */ /* 0x040fe20003f24270 */
[----:B------:R-:W-:Y:S01]  /*2490*/  UIADD3 UR7, UR7, 0x1, URZ ;  /* 0x0000000107077890 */ /* 0x000fe2000fffe03f */
[----:B------:R-:W-:Y:S01]  /*24a0*/  VIADD R0, R0, 0xffffffff ;  /* 0xffffffff00007836 */ /* 0x000fe20000000000 */
[----:B------:R-:W-:Y:S02]  /*24b0*/  UISETP.NE.AND UP0, UPT, UR6, 0x2, UPT ;  /* 0x000000020600788c */ /* 0x000fe4000bf05270 */
[----:B------:R-:W-:Y:S02]  /*24c0*/  UISETP.NE.AND UP1, UPT, UR7, 0x2, UPT ;  /* 0x000000020700788c */ /* 0x000fe4000bf25270 */
[----:B------:R-:W-:Y:S02]  /*24d0*/  USEL UR8, URZ, 0x1, UP0 ;  /* 0x000000013f087887 */ /* 0x000fe40008000000 */
[----:B------:R-:W-:-:S02]  /*24e0*/  USEL UR6, UR6, URZ, UP0 ;  /* 0x0000003f06067287 */ /* 0x000fc40008000000 */
[----:B------:R-:W-:Y:S02]  /*24f0*/  USEL UR7, UR7, URZ, UP1 ;  /* 0x0000003f07077287 */ /* 0x000fe40008800000 */
[----:B------:R-:W-:Y:S01]  /*2500*/  LOP3.LUT R5, R5, UR8, RZ, 0x3c, !PT ;  /* 0x0000000805057c12 */ /* 0x000fe2000f8e3cff */
[----:B------:R-:W-:Y:S09]  /*2510*/  @P1 BRA `(.L_x_25) ;  /* 0xfffffff400781947 */ /* 0x000ff2000383ffff */
.L_x_18:
[----:B------:R-:W2:Y:S02]  /*2520*/  LDC R0, c[0x0][0x28c] ;  /* 0x0000a300ff007b82 */ /* 0x000ea40000000800 */
[----:B--2---:R-:W-:-:S13]  /*2530*/  ISETP.GE.AND P1, PT, R0, 0x1, PT ;  /* 0x000000010000780c */ /* 0x004fda0003f26270 */
[----:B------:R-:W-:Y:S05]  /*2540*/  @!P1 BRA `(.L_x_26) ;  /* 0x0000000000409947 */ /* 0x000fea0003800000 */
[----:B------:R-:W-:Y:S05]  /*2550*/  @!P0 BRA `(.L_x_27) ;  /* 0x0000000000048947 */ /* 0x000fea0003800000 */
[----:B------:R-:W-:Y:S01]  /*2560*/  BPT.TRAP 0x1 ;  /* 0x000000040000795c */ /* 0x000fe20000300000 */
.L_x_27:
[----:B------:R-:W2:Y:S01]  /*2570*/  S2UR UR6, SR_CgaCtaId ;  /* 0x00000000000679c3 */ /* 0x000ea20000008800 */
[----:B------:R-:W-:Y:S01]  /*2580*/  UISETP.LT.AND UP0, UPT, UR40, 0x1, UPT ;  /* 0x000000012800788c */ /* 0x000fe2000bf01270 */
[----:B------:R-:W-:Y:S01]  /*2590*/  ISETP.GT.U32.AND P0, PT, R19, 0x1, PT ;  /* 0x000000011300780c */ /* 0x000fe20003f04070 */
[----:B------:R-:W-:Y:S02]  /*25a0*/  UMOV UR5, 0x400 ;  /* 0x0000040000057882 */ /* 0x000fe40000000000 */
[----:B------:R-:W-:-:S04]  /*25b0*/  USEL UR4, UR40, 0x1, UP0 ;  /* 0x0000000128047887 */ /* 0x000fc80008000000 */
[----:B------:R-:W-:-:S04]  /*25c0*/  UIADD3 UR4, UR39, UR40, -UR4 ;  /* 0x0000002827047290 */ /* 0x000fc8000fffe804 */
[----:B------:R-:W-:-:S04]  /*25d0*/  USHF.L.U32 UR4, UR4, 0x3, URZ ;  /* 0x0000000304047899 */ /* 0x000fc8000800063f */
[----:B------:R-:W-:Y:S02]  /*25e0*/  ULOP3.LUT UR4, UR4, 0x8, URZ, 0xc0, !UPT ;  /* 0x0000000804047892 */ /* 0x000fe4000f8ec03f */
[----:B--2---:R-:W-:-:S04]  /*25f0*/  ULEA UR5, UR6, UR5, 0x18 ;  /* 0x0000000506057291 */ /* 0x004fc8000f8ec03f */
[----:B------:R-:W-:-:S04]  /*2600*/  UIADD3 UR4, UR5, 0x10, UR4 ;  /* 0x0000001005047890 */ /* 0x000fc8000fffe004 */
[----:B------:R-:W-:-:S09]  /*2610*/  UPRMT UR4, URZ, 0x654, UR4 ;  /* 0x000006543f047896 */ /* 0x000fd20008000004 */
[----:B------:R-:W-:Y:S01]  /*2620*/  SYNCS.ARRIVE.TRANS64.RED.A1T0 RZ, [UR4], RZ ;  /* 0x000000ffffff79a7 */ /* 0x000fe20008100404 */
[----:B------:R-:W-:Y:S05]  /*2630*/  @P0 BRA `(.L_x_26) ;  /* 0x0000000000040947 */ /* 0x000fea0003800000 */
[----:B------:R-:W-:Y:S01]  /*2640*/  BPT.TRAP 0x1 ;  /* 0x000000040000795c */ /* 0x000fe20000300000 */
.L_x_26:
[----:B------:R-:W2:Y:S01]  /*2650*/  LDC R7, c[0x0][0x288] ;  /* 0x0000a200ff077b82 */ /* 0x000ea20000000800 */
[----:B01----:R-:W-:Y:S01]  /*2660*/  SHF.R.U32.HI R3, RZ, 0x2, R18 ;  /* 0x00000002ff037819 */ /* 0x003fe20000011612 */
[----:B------:R-:W-:Y:S01]  /*2670*/  UIADD3 UR39, UR40, UR39, URZ ;  /* 0x0000002728277290 */ /* 0x000fe2000fffe03f */
[C---:B------:R-:W-:Y:S01]  /*2680*/  LOP3.LUT R4, R18.reuse, 0x60, RZ, 0xc0, !PT ;  /* 0x0000006012047812 */ /* 0x040fe200078ec0ff */
[----:B------:R-:W-:Y:S01]  /*2690*/  ULDC UR8, c[0x0][0x284] ;  /* 0x0000a10000087ab9 */ /* 0x000fe20000000800 */
[----:B------:R-:W-:Y:S01]  /*26a0*/  LOP3.LUT R3, R3, 0x7, RZ, 0xc0, !PT ;  /* 0x0000000703037812 */ /* 0x000fe200078ec0ff */
[----:B------:R-:W-:Y:S01]  /*26b0*/  USHF.R.U32.HI UR4, URZ, 0x1, UR39 ;  /* 0x000000013f047899 */ /* 0x000fe20008011627 */
[----:B------:R-:W-:Y:S01]  /*26c0*/  SHF.R.U32.HI R10, RZ, 0x1, R4 ;  /* 0x00000001ff0a7819 */ /* 0x000fe20000011604 */
[----:B------:R-:W-:Y:S01]  /*26d0*/  IMAD.SHL.U32 R4, R18, 0x2, RZ ;  /* 0x0000000212047824 */ /* 0x000fe200078e00ff */
[----:B------:R-:W-:Y:S01]  /*26e0*/  LOP3.LUT R0, R22, 0x1, RZ, 0xc0, !PT ;  /* 0x0000000116007812 */ /* 0x000fe200078ec0ff */
[----:B------:R-:W-:Y:S01]  /*26f0*/  ULOP3.LUT UR4, UR4, 0x1, URZ, 0xc0, !UPT ;  /* 0x0000000104047892 */ /* 0x000fe2000f8ec03f */
[----:B------:R-:W-:Y:S01]  /*2700*/  IADD3 R5, RZ, -R10, -R3 ;  /* 0x8000000aff057210 */ /* 0x000fe20007ffe803 */
[----:B------:R-:W-:Y:S01]  /*2710*/  UISETP.GT.U32.AND UP1, UPT, UR39, 0x1, UPT ;  /* 0x000000012700788c */ /* 0x000fe2000bf24070 */
[----:B------:R-:W-:Y:S01]  /*2720*/  LOP3.LUT R9, R4, 0x6, RZ, 0xc0, !PT ;  /* 0x0000000604097812 */ /* 0x000fe200078ec0ff */
[C---:B------:R-:W-:Y:S01]  /*2730*/  IMAD.SHL.U32 R6, R0.reuse, 0x40, RZ ;  /* 0x0000004000067824 */ /* 0x040fe200078e00ff */
[----:B------:R-:W-:Y:S01]  /*2740*/  UISETP.NE.U32.AND UP0, UPT, UR4, 0x1, UPT ;  /* 0x000000010400788c */ /* 0x000fe2000bf05070 */
[----:B------:R-:W-:Y:S01]  /*2750*/  IMAD R11, R0, -0x40, R5 ;  /* 0xffffffc0000b7824 */ /* 0x000fe200078e0205 */
[----:B------:R-:W-:Y:S01]  /*2760*/  LOP3.LUT R0, R18, 0x3, RZ, 0xc0, !PT ;  /* 0x0000000312007812 */ /* 0x000fe200078ec0ff */
[----:B------:R-:W-:Y:S01]  /*2770*/  ULDC.64 UR6, c[0x0][0x5d0] ;  /* 0x0001740000067ab9 */ /* 0x000fe20000000a00 */
[----:B------:R-:W-:Y:S01]  /*2780*/  PRMT R8, R9, 0x6540, R152 ;  /* 0x0000654009087816 */ /* 0x000fe20000000098 */
[----:B------:R-:W-:Y:S01]  /*2790*/  IMAD.SHL.U32 R152, R152, 0x100, RZ ;  /* 0x0000010098987824 */ /* 0x000fe200078e00ff */
[----:B------:R-:W-:Y:S01]  /*27a0*/  SHF.R.S32.HI R21, RZ, 0x1f, R23 ;  /* 0x0000001fff157819 */ /* 0x000fe20000011417 */
[----:B------:R-:W-:Y:S01]  /*27b0*/  UISETP.LT.U32.AND UP1, UPT, UR40, 0x2, UP1 ;  /* 0x000000022800788c */ /* 0x000fe20008f21070 */
[----:B------:R-:W-:Y:S01]  /*27c0*/  SHF.R.S32.HI R9, RZ, 0x1f, R8 ;  /* 0x0000001fff097819 */ /* 0x000fe20000011408 */
[----:B--2---:R-:W-:Y:S01]  /*27d0*/  IMAD R13, R0, -0x2, R7 ;  /* 0xfffffffe000d7824 */ /* 0x004fe200078e0207 */
[----:B------:R-:W-:Y:S01]  /*27e0*/  ISETP.GE.AND P0, PT, R152, R7, PT ;  /* 0x000000079800720c */ /* 0x000fe20003f06270 */
[----:B------:R-:W-:Y:S01]  /*27f0*/  IMAD.SHL.U32 R0, R153, 0x80, RZ ;  /* 0x0000008099007824 */ /* 0x000fe200078e00ff */
[----:B------:R-:W-:Y:S01]  /*2800*/  UISETP.GT.U32.AND UP0, UPT, UR40, 0x1, !UP0 ;  /* 0x000000012800788c */ /* 0x000fe2000c704070 */
[----:B------:R-:W-:Y:S01]  /*2810*/  IMAD R4, R21, UR6, RZ ;  /* 0x0000000615047c24 */ /* 0x000fe2000f8e02ff */
[----:B------:R-:W-:Y:S01]  /*2820*/  LOP3.LUT R3, R6, 0x40, R3, 0xe2, !PT ;  /* 0x0000004006037812 */ /* 0x000fe200078ee203 */
[----:B------:R-:W-:Y:S01]  /*2830*/  USEL UR5, URZ, 0x1, !UP1 ;  /* 0x000000013f057887 */ /* 0x000fe2000c800000 */
[C---:B------:R-:W-:Y:S01]  /*2840*/  ISETP.GE.OR P0, PT, R0.reuse, UR8, P0 ;  /* 0x0000000800007c0c */ /* 0x040fe20008706670 */
[----:B------:R-:W-:Y:S01]  /*2850*/  USEL UR4, URZ, 0x1, !UP0 ;  /* 0x000000013f047887 */ /* 0x000fe2000c000000 */
[----:B------:R-:W-:Y:S01]  /*2860*/  IMAD.WIDE R6, R153, 0x80, RZ ;  /* 0x0000008099067825 */ /* 0x000fe200078e02ff */
[----:B------:R-:W-:Y:S01]  /*2870*/  ULOP3.LUT UR39, UR39, 0x1, URZ, 0xc0, !UPT ;  /* 0x0000000127277892 */ /* 0x000fe2000f8ec03f */
[----:B------:R-:W-:Y:S01]  /*2880*/  IADD3 R0, -R0, UR8, R11 ;  /* 0x0000000800007c10 */ /* 0x000fe2000fffe10b */
[----:B------:R-:W-:Y:S01]  /*2890*/  ULOP3.LUT UR38, UR4, UR38, UR5, 0x96, !UPT ;  /* 0x0000002604267292 */ /* 0x000fe2000f8e9605 */
[C---:B------:R-:W-:Y:S01]  /*28a0*/  IMAD R15, R23.reuse, UR7, R4 ;  /* 0x00000007170f7c24 */ /* 0x040fe2000f8e0204 */
[----:B------:R-:W-:Y:S01]  /*28b0*/  LOP3.LUT R169, R6, R3, R10, 0xfe, !PT ;  /* 0x0000000306a97212 */ /* 0x000fe200078efe0a */
[----:B------:R-:W-:-:S04]  /*28c0*/  IMAD.WIDE.U32 R4, R23, UR6, R8 ;  /* 0x0000000617047c25 */ /* 0x000fc8000f8e0008 */
[----:B------:R-:W-:Y:S02]  /*28d0*/  IMAD.IADD R5, R5, 0x1, R15 ;  /* 0x0000000105057824 */ /* 0x000fe400078e020f */
[----:B------:R-:W-:Y:S02]  /*28e0*/  IMAD.IADD R3, R13, 0x1, -R152 ;  /* 0x000000010d037824 */ /* 0x000fe400078e0a98 */
[----:B------:R-:W-:Y:S01]  /*28f0*/  IMAD.MOV.U32 R153, RZ, RZ, -0x1 ;  /* 0xffffffffff997424 */ /* 0x000fe200078e00ff */
[----:B------:R-:W-:Y:S06]  /*2900*/  @P0 BRA `(.L_x_28) ;  /* 0x0000007800d80947 */ /* 0x000fec0003800000 */
[----:B------:R-:W0:Y:S01]  /*2910*/  LDC.64 R10, c[0x0][0x5c8] ;  /* 0x00017200ff0a7b82 */ /* 0x000e220000000a00 */
[----:B-----5:R-:W-:Y:S01]  /*2920*/  FSETP.NEU.AND P0, PT, R155, RZ, PT ;  /* 0x000000ff9b00720b */ /* 0x020fe20003f0d000 */
[----:B------:R-:W-:Y:S01]  /*2930*/  BSSY B0, `(.L_x_28) ;  /* 0x00007b3000007945 */ /* 0x000fe20003800000 */
[----:B------:R-:W-:-:S04]  /*2940*/  ISETP.GT.AND P1, PT, R3, RZ, PT ;  /* 0x000000ff0300720c */ /* 0x000fc80003f24270 */
[----:B------:R-:W-:Y:S01]  /*2950*/  ISETP.GT.AND P2, PT, R0, RZ, P1 ;  /* 0x000000ff0000720c */ /* 0x000fe20000f44270 */
[-C--:B0-----:R-:W-:Y:S02]  /*2960*/  IMAD R12, R7, R10.reuse, RZ ;  /* 0x0000000a070c7224 */ /* 0x081fe400078e02ff */
[----:B------:R-:W-:-:S04]  /*2970*/  IMAD.WIDE.U32 R162, R169, R10, R4 ;  /* 0x0000000aa9a27225 */ /* 0x000fc800078e0004 */
[----:B------:R-:W-:-:S04]  /*2980*/  IMAD R5, R169, R11, R12 ;  /* 0x0000000ba9057224 */ /* 0x000fc800078e020c */
[----:B------:R-:W-:Y:S01]  /*2990*/  IMAD.IADD R171, R163, 0x1, R5 ;  /* 0x00000001a3ab7824 */ /* 0x000fe200078e0205 */
[----:B------:R-:W-:Y:S06]  /*29a0*/  @!P0 BRA `(.L_x_29) ;  /* 0x0000005400948947 */ /* 0x000fec0003800000 */
[----:B------:R-:W0:Y:S01]  /*29b0*/  LDC.64 R14, c[0x0][0x5b8] ;  /* 0x00016e00ff0e7b82 */ /* 0x000e220000000a00 */
[----:B------:R-:W-:-:S07]  /*29c0*/  ULDC.64 UR4, c[0x0][0x5c0] ;  /* 0x0001700000047ab9 */ /* 0x000fce0000000a00 */
[----:B------:R-:W1:Y:S08]  /*29d0*/  LDC.64 R166, c[0x0][0x5b0] ;  /* 0x00016c00ffa67b82 */ /* 0x000e700000000a00 */
[----:B------:R-:W2:Y:S01]  /*29e0*/  LDC.64 R12, c[0x0][0x5a8] ;  /* 0x00016a00ff0c7b82 */ /* 0x000ea20000000a00 */
[-C--:B0-----:R-:W-:Y:S02]  /*29f0*/  IMAD R4, R21, R14.reuse, RZ ;  /* 0x0000000e15047224 */ /* 0x081fe400078e02ff */
[----:B------:R-:W-:-:S04]  /*2a00*/  IMAD.WIDE.U32 R164, R23, R14, R8 ;  /* 0x0000000e17a47225 */ /* 0x000fc800078e0008 */
[----:B------:R-:W-:Y:S02]  /*2a10*/  IMAD R161, R23, R15, R4 ;  /* 0x0000000f17a17224 */ /* 0x000fe400078e0204 */
[-C--:B-1----:R-:W-:Y:S02]  /*2a20*/  IMAD R6, R7, R166.reuse, RZ ;  /* 0x000000a607067224 */ /* 0x082fe400078e02ff */
[----:B------:R-:W-:Y:S02]  /*2a30*/  IMAD.IADD R21, R165, 0x1, R161 ;  /* 0x00000001a5157824 */ /* 0x000fe400078e02a1 */
[----:B------:R-:W-:Y:S02]  /*2a40*/  IMAD.MOV.U32 R20, RZ, RZ, R164 ;  /* 0x000000ffff147224 */ /* 0x000fe400078e00a4 */
[C---:B------:R-:W-:Y:S02]  /*2a50*/  IMAD R163, R169.reuse, R167, R6 ;  /* 0x000000a7a9a37224 */ /* 0x040fe400078e0206 */
[----:B------:R-:W-:-:S04]  /*2a60*/  IMAD.WIDE.U32 R4, R169, R166, R20 ;  /* 0x000000a6a9047225 */ /* 0x000fc800078e0014 */
[----:B------:R-:W-:Y:S01]  /*2a70*/  IMAD.IADD R5, R5, 0x1, R163 ;  /* 0x0000000105057824 */ /* 0x000fe200078e02a3 */
[----:B--2---:R-:W-:-:S04]  /*2a80*/  LEA R6, P0, R4, R12, 0x2 ;  /* 0x0000000c04067211 */ /* 0x004fc800078010ff */
[----:B------:R-:W-:-:S05]  /*2a90*/  LEA.HI.X R7, R4, R13, R5, 0x2, P0 ;  /* 0x0000000d04077211 */ /* 0x000fca00000f1405 */
[----:B------:R0:W2:Y:S01]  /*2aa0*/  @P2 LDG.E.LTC128B R15, desc[UR36][R6.64] ;  /* 0x00000024060f2981 */ /* 0x0000a2000c1e1920 */
[----:B------:R-:W-:Y:S01]  /*2ab0*/  IMAD.WIDE.U32 R4, R169, R166, R8 ;  /* 0x000000a6a9047225 */ /* 0x000fe200078e0008 */
[----:B------:R-:W-:Y:S01]  /*2ac0*/  ISETP.GT.AND P0, PT, R3, 0x1, PT ;  /* 0x000000010300780c */ /* 0x000fe20003f04270 */
[----:B------:R-:W-:Y:S02]  /*2ad0*/  BSSY B1, `(.L_x_30) ;  /* 0x0000013000017945 */ /* 0x000fe40003800000 */
[----:B------:R-:W-:Y:S02]  /*2ae0*/  IMAD.IADD R5, R163, 0x1, R5 ;  /* 0x00000001a3057824 */ /* 0x000fe400078e0205 */
[----:B------:R-:W-:Y:S02]  /*2af0*/  IMAD.SHL.U32 R158, R166, 0x8, RZ ;  /* 0x00000008a69e7824 */ /* 0x000fe400078e00ff */
[----:B------:R-:W-:Y:S01]  /*2b00*/  IMAD.WIDE.U32 R156, R23, R14, R4 ;  /* 0x0000000e179c7225 */ /* 0x000fe200078e0004 */
[----:B------:R-:W-:-:S03]  /*2b10*/  LEA R4, P3, R162, UR4, 0x2 ;  /* 0x00000004a2047c11 */ /* 0x000fc6000f8610ff */
[----:B0-----:R-:W-:Y:S01]  /*2b20*/  IMAD.IADD R7, R161, 0x1, R157 ;  /* 0x00000001a1077824 */ /* 0x001fe200078e029d */
[----:B------:R-:W-:Y:S02]  /*2b30*/  LEA.HI.X R5, R162, UR5, R171, 0x2, P3 ;  /* 0x00000005a2057c11 */ /* 0x000fe400098f14ab */
[----:B------:R-:W-:Y:S02]  /*2b40*/  ISETP.GT.AND P3, PT, R0, RZ, P0 ;  /* 0x000000ff0000720c */ /* 0x000fe40000764270 */
[----:B------:R-:W-:-:S04]  /*2b50*/  LEA R6, P4, R156, R12, 0x2 ;  /* 0x0000000c9c067211 */ /* 0x000fc800078810ff */
[----:B------:R-:W-:Y:S02]  /*2b60*/  LEA.HI.X R7, R156, R13, R7, 0x2, P4 ;  /* 0x0000000d9c077211 */ /* 0x000fe400020f1407 */
[----:B--2---:R-:W-:-:S05]  /*2b70*/  LOP3.LUT R152, R15, 0xffffe000, RZ, 0xc0, !PT ;  /* 0xffffe0000f987812 */ /* 0x004fca00078ec0ff */
[----:B------:R-:W-:-:S04]  /*2b80*/  FMUL R159, R152, R155 ;  /* 0x0000009b989f7220 */ /* 0x000fc80000400000 */
[----:B------:R-:W-:Y:S01]  /*2b90*/  FFMA R173, R24, R154, R159 ;  /* 0x0000009a18ad7223 */ /* 0x000fe2000000009f */
[----:B------:R-:W-:-:S04]  /*2ba0*/  SHF.L.U64.HI R159, R166, 0x3, R167 ;  /* 0x00000003a69f7819 */ /* 0x000fc800000102a7 */
[----:B------:R-:W-:Y:S01]  /*2bb0*/  F2FP.TF32.F32.PACK_B R173, R173 ;  /* 0x000000adffad723e */ /* 0x000fe200024050ff */
[----:B------:R-:W-:-:S04]  /*2bc0*/  IMAD.WIDE.U32 R158, R169, R166, R158 ;  /* 0x000000a6a99e7225 */ /* 0x000fc800078e009e */
[----:B------:R0:W-:Y:S01]  /*2bd0*/  @P2 STG.E desc[UR36][R4.64], R173 ;  /* 0x000000ad04002986 */ /* 0x0001e2000c101924 */
[----:B------:R-:W-:Y:S05]  /*2be0*/  @!P3 BRA `(.L_x_31) ;  /* 0x000000000004b947 */ /* 0x000fea0003800000 */
[----:B------:R1:W5:Y:S02]  /*2bf0*/  LDG.E.LTC128B R15, desc[UR36][R6.64+0x4] ;  /* 0x00000424060f7981 */ /* 0x000364000c1e1920 */
.L_x_31:
[----:B------:R-:W-:Y:S05]  /*2c00*/  BSYNC B1 ;  /* 0x0000000000017941 */ /* 0x000fea0003800000 */
.L_x_30:
[----:B-----5:R-:W-:Y:S01]  /*2c10*/  LOP3.LUT R20, R15, 0xffffe000, RZ, 0xc0, !PT ;  /* 0xffffe0000f147812 */ /* 0x020fe200078ec0ff */
[----:B------:R-:W-:Y:S01]  /*2c20*/  IMAD.IADD R163, R163, 0x1, R159 ;  /* 0x00000001a3a37824 */ /* 0x000fe200078e029f */
[----:B------:R-:W-:Y:S01]  /*2c30*/  IADD3 R164, P2, R164, R158, RZ ;  /* 0x0000009ea4a47210 */ /* 0x000fe20007f5e0ff */
[----:B------:R-:W-:Y:S01]  /*2c40*/  IMAD.MOV.U32 R152, RZ, RZ, R15 ;  /* 0x000000ffff987224 */ /* 0x000fe200078e000f */
[----:B------:R-:W-:Y:S01]  /*2c50*/  ISETP.GT.AND P1, PT, R0, 0x8, P1 ;  /* 0x000000080000780c */ /* 0x000fe20000f24270 */
[----:B------:R-:W-:Y:S02]  /*2c60*/  FMUL R20, R20, R155 ;  /* 0x0000009b14147220 */ /* 0x000fe40000400000 */
[----:B------:R-:W-:Y:S02]  /*2c70*/  IMAD.X R21, R163, 0x1, R21, P2 ;  /* 0x00000001a3157824 */ /* 0x000fe400010e0615 */
[----:B------:R-:W-:Y:S01]  /*2c80*/  FFMA R157, R25, R154, R20 ;  /* 0x0000009a199d7223 */ /* 0x000fe20000000014 */
[----:B------:R-:W-:-:S04]  /*2c90*/  LEA R20, P2, R164, R12, 0x2 ;  /* 0x0000000ca4147211 */ /* 0x000fc800078410ff */
[----:B------:R-:W-:Y:S02]  /*2ca0*/  F2FP.TF32.F32.PACK_B R157, R157 ;  /* 0x0000009dff9d723e */ /* 0x000fe400024050ff */
[----:B------:R-:W-:-:S03]  /*2cb0*/  LEA.HI.X R21, R164, R13, R21, 0x2, P2 ;  /* 0x0000000da4157211 */ /* 0x000fc600010f1415 */
[----:B------:R2:W-:Y:S04]  /*2cc0*/  @P3 STG.E desc[UR36][R4.64+0x4], R157 ;  /* 0x0000049d04003986 */ /* 0x0005e8000c101924 */
[----:B------:R-:W3:Y:S01]  /*2cd0*/  @P1 LDG.E.LTC128B R152, desc[UR36][R20.64] ;  /* 0x0000002414981981 */ /* 0x000ee2000c1e1920 */
[----:B------:R-:W-:Y:S01]  /*2ce0*/  IADD3 R8, P2, R8, R158, RZ ;  /* 0x0000009e08087210 */ /* 0x000fe20007f5e0ff */
[----:B------:R-:W-:Y:S01]  /*2cf0*/  BSSY B1, `(.L_x_32) ;  /* 0x0000011000017945 */ /* 0x000fe20003800000 */
[----:B------:R-:W-:Y:S02]  /*2d00*/  SHF.L.U64.HI R11, R10, 0x5, R11 ;  /* 0x000000050a0b7819 */ /* 0x000fe4000001020b */
[----:B------:R-:W-:Y:S01]  /*2d10*/  ISETP.GT.AND P0, PT, R0, 0x8, P0 ;  /* 0x000000080000780c */ /* 0x000fe20000704270 */
[----:B------:R-:W-:Y:S01]  /*2d20*/  IMAD.X R9, R9, 0x1, R163, P2 ;  /* 0x0000000109097824 */ /* 0x000fe200010e06a3 */
[----:B------:R-:W-:Y:S01]  /*2d30*/  LEA R10, P2, R10, R4, 0x5 ;  /* 0x000000040a0a7211 */ /* 0x000fe200078428ff */
[----:B------:R-:W-:-:S04]  /*2d40*/  IMAD.WIDE.U32 R14, R23, R14, R8 ;  /* 0x0000000e170e7225 */ /* 0x000fc800078e0008 */
[----:B------:R-:W-:Y:S01]  /*2d50*/  IMAD.X R11, R11, 0x1, R5, P2 ;  /* 0x000000010b0b7824 */ /* 0x000fe200010e0605 */
[----:B------:R-:W-:Y:S01]  /*2d60*/  LEA R8, P3, R14, R12, 0x2 ;  /* 0x0000000c0e087211 */ /* 0x000fe200078610ff */
[----:B------:R-:W-:-:S05]  /*2d70*/  IMAD.IADD R9, R161, 0x1, R15 ;  /* 0x00000001a1097824 */ /* 0x000fca00078e020f */
[----:B------:R-:W-:Y:S02]  /*2d80*/  LEA.HI.X R9, R14, R13, R9, 0x2, P3 ;  /* 0x0000000d0e097211 */ /* 0x000fe400018f1409 */
[----:B---3--:R-:W-:-:S05]  /*2d90*/  LOP3.LUT R24, R152, 0xffffe000, RZ, 0xc0, !PT ;  /* 0xffffe00098187812 */ /* 0x008fca00078ec0ff */
[----:B------:R-:W-:-:S04]  /*2da0*/  FMUL R25, R24, R155 ;  /* 0x0000009b18197220 */ /* 0x000fc80000400000 */
[----:B------:R-:W-:-:S05]  /*2db0*/  FFMA R25, R26, R154, R25 ;  /* 0x0000009a1a197223 */ /* 0x000fca0000000019 */
[----:B------:R-:W-:-:S05]  /*2dc0*/  F2FP.TF32.F32.PACK_B R25, R25 ;  /* 0x00000019ff19723e */ /* 0x000fca00024050ff */
[----:B------:R2:W-:Y:S01]  /*2dd0*/  @P1 STG.E desc[UR36][R10.64], R25 ;  /* 0x000000190a001986 */ /* 0x0005e2000c101924 */
[----:B------:R-:W-:Y:S05]  /*2de0*/  @!P0 BRA `(.L_x_33) ;  /* 0x0000000000048947 */ /* 0x000fea0003800000 */
[----:B------:R3:W5:Y:S02]  /*2df0*/  LDG.E.LTC128B R152, desc[UR36][R8.64+0x4] ;  /* 0x0000042408987981 */ /* 0x000764000c1e1920 */
.L_x_33:
[----:B------:R-:W-:Y:S05]  /*2e00*/  BSYNC B1 ;  /* 0x0000000000017941 */ /* 0x000fea0003800000 */
.L_x_32:
[----:B-----5:R-:W-:Y:S01]  /*2e10*/  LOP3.LUT R12, R152, 0xffffe000, RZ, 0xc0, !PT ;  /* 0xffffe000980c7812 */ /* 0x020fe200078ec0ff */
[----:B------:R-:W-:Y:S01]  /*2e20*/  BSSY B1, `(.L_x_34) ;  /* 0x0000009000017945 */ /* 0x000fe20003800000 */
[----:B------:R-:W-:-:S03]  /*2e30*/  ISETP.GT.AND P1, PT, R3, 0x8, PT ;  /* 0x000000080300780c */ /* 0x000fc60003f24270 */
[----:B------:R-:W-:Y:S01]  /*2e40*/  FMUL R12, R12, R155 ;  /* 0x0000009b0c0c7220 */ /* 0x000fe20000400000 */
[----:B------:R-:W-:-:S03]  /*2e50*/  ISETP.GT.AND P2, PT, R0, RZ, P1 ;  /* 0x000000ff0000720c */ /* 0x000fc60000f44270 */
[----:B------:R-:W-:-:S05]  /*2e60*/  FFMA R27, R27, R154, R12 ;  /* 0x0000009a1b1b7223 */ /* 0x000fca000000000c */
[----:B------:R-:W-:-:S05]  /*2e70*/  F2FP.TF32.F32.PACK_B R27, R27 ;  /* 0x0000001bff1b723e */ /* 0x000fca00024050ff */
[----:B------:R4:W-:Y:S01]  /*2e80*/  @P0 STG.E desc[UR36][R10.64+0x4], R27 ;  /* 0x0000041b0a000986 */ /* 0x0009e2000c101924 */
[----:B------:R-:W-:Y:S05]  /*2e90*/  @!P2 BRA `(.L_x_35) ;  /* 0x000000000004a947 */ /* 0x000fea0003800000 */
[----:B------:R0:W5:Y:S02]  /*2ea0*/  LDG.E.LTC128B R152, desc[UR36][R6.64+0x20] ;  /* 0x0000202406987981 */ /* 0x000164000c1e1920 */
.L_x_35:
[----:B------:R-:W-:Y:S05]  /*2eb0*/  BSYNC B1 ;  /* 0x0000000000017941 */ /* 0x000fea0003800000 */
.L_x_34:
        /* <DEDUP_REMOVED lines=10> */
.L_x_37:
[----:B------:R-:W-:Y:S05]  /*2f60*/  BSYNC B1 ;  /* 0x0000000000017941 */ /* 0x000fea0003800000 */
.L_x_36:
[----:B-----5:R-:W-:Y:S01]  /*2f70*/  LOP3.LUT R12, R152, 0xffffe000, RZ, 0xc0, !PT ;  /* 0xffffe000980c7812 */ /* 0x020fe200078ec0ff */
[----:B------:R-:W-:Y:S01]  /*2f80*/  BSSY B1, `(.L_x_38) ;  /* 0x0000008000017945 */ /* 0x000fe20003800000 */
[----:B------:R-:W-:-:S03]  /*2f90*/  ISETP.GT.AND P1, PT, R0, 0x8, P1 ;  /* 0x000000080000780c */ /* 0x000fc60000f24270 */
[----:B------:R-:W-:-:S04]  /*2fa0*/  FMUL R12, R12, R155 ;  /* 0x0000009b0c0c7220 */ /* 0x000fc80000400000 */
[----:B------:R-:W-:-:S05]  /*2fb0*/  FFMA R29, R29, R154, R12 ;  /* 0x0000009a1d1d7223 */ /* 0x000fca000000000c */
[----:B------:R-:W-:-:S05]  /*2fc0*/  F2FP.TF32.F32.PACK_B R29, R29 ;  /* 0x0000001dff1d723e */ /* 0x000fca00024050ff */
[----:B------:R0:W-:Y:S01]  /*2fd0*/  @P3 STG.E desc[UR36][R4.64+0x24], R29 ;  /* 0x0000241d04003986 */ /* 0x0001e2000c101924 */
[----:B------:R-:W-:Y:S05]  /*2fe0*/  @!P1 BRA `(.L_x_39) ;  /* 0x0000000000049947 */ /* 0x000fea0003800000 */
[----:B------:R0:W5:Y:S02]  /*2ff0*/  LDG.E.LTC128B R152, desc[UR36][R8.64+0x20] ;  /* 0x0000202408987981 */ /* 0x000164000c1e1920 */
.L_x_39:
[----:B------:R-:W-:Y:S05]  /*3000*/  BSYNC B1 ;  /* 0x0000000000017941 */ /* 0x000fea0003800000 */
.L_x_38:
[----:B-----5:R-:W-:Y:S01]  /*3010*/  LOP3.LUT R12, R152, 0xffffe000, RZ, 0xc0, !PT ;  /* 0xffffe000980c7812 */ /* 0x020fe200078ec0ff */
[----:B------:R-:W-:Y:S01]  /*3020*/  BSSY B1, `(.L_x_40) ;  /* 0x0000008000017945 */ /* 0x000fe20003800000 */
[----:B------:R-:W-:-:S03]  /*3030*/  ISETP.GT.AND P0, PT, R0, 0x8, P0 ;  /* 0x000000080000780c */ /* 0x000fc60000704270 */
[----:B0-----:R-:W-:-:S04]  /*3040*/  FMUL R13, R12, R155 ;  /* 0x0000009b0c0d7220 */ /* 0x001fc80000400000 */
[----:B------:R-:W-:-:S05]  /*3050*/  FFMA R13, R30, R154, R13 ;  /* 0x0000009a1e0d7223 */ /* 0x000fca000000000d */
[----:B------:R-:W-:-:S05]  /*3060*/  F2FP.TF32.F32.PACK_B R13, R13 ;  /* 0x0000000dff0d723e */ /* 0x000fca00024050ff */
[----:B------:R0:W-:Y:S01]  /*3070*/  @P1 STG.E desc[UR36][R10.64+0x20], R13 ;  /* 0x0000200d0a001986 */ /* 0x0001e2000c101924 */
[----:B------:R-:W-:Y:S05]  /*3080*/  @!P0 BRA `(.L_x_41) ;  /* 0x0000000000048947 */ /* 0x000fea0003800000 */
[----:B------:R0:W5:Y:S02]  /*3090*/  LDG.E.LTC128B R152, desc[UR36][R8.64+0x24] ;  /* 0x0000242408987981 */ /* 0x000164000c1e1920 */
.L_x_41:
[----:B------:R-:W-:Y:S05]  /*30a0*/  BSYNC B1 ;  /* 0x0000000000017941 */ /* 0x000fea0003800000 */
.L_x_40:
        /* <DEDUP_REMOVED lines=10> */
.L_x_43:
[----:B------:R-:W-:Y:S05]  /*3150*/  BSYNC B1 ;  /* 0x0000000000017941 */ /* 0x000fea0003800000 */
.L_x_42:
[----:B-----5:R-:W-:Y:S01]  /*3160*/  LOP3.LUT R12, R152, 0xffffe000, RZ, 0xc0, !PT ;  /* 0xffffe000980c7812 */ /* 0x020fe200078ec0ff */
[----:B------:R-:W-:Y:S01]  /*3170*/  BSSY B1, `(.L_x_44) ;  /* 0x0000009000017945 */ /* 0x000fe20003800000 */
[----:B------:R-:W-:-:S03]  /*3180*/  ISETP.GT.AND P0, PT, R3, 0x11, PT ;  /* 0x000000110300780c */ /* 0x000fc60003f04270 */
[----:B0-----:R-:W-:Y:S01]  /*3190*/  FMUL R13, R12, R155 ;  /* 0x0000009b0c0d7220 */ /* 0x001fe20000400000 */
[----:B------:R-:W-:-:S03]  /*31a0*/  ISETP.GT.AND P3, PT, R0, RZ, P0 ;  /* 0x000000ff0000720c */ /* 0x000fc60000764270 */
[----:B------:R-:W-:-:S05]  /*31b0*/  FFMA R13, R32, R154, R13 ;  /* 0x0000009a200d7223 */ /* 0x000fca000000000d */
[----:B------:R-:W-:-:S05]  /*31c0*/  F2FP.TF32.F32.PACK_B R13, R13 ;  /* 0x0000000dff0d723e */ /* 0x000fca00024050ff */
[----:B------:R0:W-:Y:S01]  /*31d0*/  @P2 STG.E desc[UR36][R4.64+0x40], R13 ;  /* 0x0000400d04002986 */ /* 0x0001e2000c101924 */
[----:B------:R-:W-:Y:S05]  /*31e0*/  @!P3 BRA `(.L_x_45) ;  /* 0x000000000004b947 */ /* 0x000fea0003800000 */
[----:B------:R0:W5:Y:S02]  /*31f0*/  LDG.E.LTC128B R152, desc[UR36][R6.64+0x44] ;  /* 0x0000442406987981 */ /* 0x000164000c1e1920 */
.L_x_45:
[----:B------:R-:W-:Y:S05]  /*3200*/  BSYNC B1 ;  /* 0x0000000000017941 */ /* 0x000fea0003800000 */
.L_x_44:
        /* <DEDUP_REMOVED lines=9> */
.L_x_47:
[----:B------:R-:W-:Y:S05]  /*32a0*/  BSYNC B1 ;  /* 0x0000000000017941 */ /* 0x000fea0003800000 */
.L_x_46:
        /* <DEDUP_REMOVED lines=9> */
.L_x_49:
[----:B------:R-:W-:Y:S05]  /*3340*/  BSYNC B1 ;  /* 0x0000000000017941 */ /* 0x000fea0003800000 */
.L_x_48:
        /* <DEDUP_REMOVED lines=10> */
.L_x_51:
[----:B------:R-:W-:Y:S05]  /*33f0*/  BSYNC B1 ;  /* 0x0000000000017941 */ /* 0x000fea0003800000 */
.L_x_50:
        /* <DEDUP_REMOVED lines=10> */
.L_x_53:
[----:B------:R-:W-:Y:S05]  /*34a0*/  BSYNC B1 ;  /* 0x0000000000017941 */ /* 0x000fea0003800000 */
.L_x_52:
        /* <DEDUP_REMOVED lines=9> */
.L_x_55:
[----:B------:R-:W-:Y:S05]  /*3540*/  BSYNC B1 ;  /* 0x0000000000017941 */ /* 0x000fea0003800000 */
.L_x_54:
        /* <DEDUP_REMOVED lines=9> */
.L_x_57:
[----:B------:R-:W-:Y:S05]  /*35e0*/  BSYNC B1 ;  /* 0x0000000000017941 */ /* 0x000fea0003800000 */
.L_x_56:
        /* <DEDUP_REMOVED lines=10> */
.L_x_59:
[----:B------:R-:W-:Y:S05]  /*3690*/  BSYNC B1 ;  /* 0x0000000000017941 */ /* 0x000fea0003800000 */
.L_x_58:
        /* <DEDUP_REMOVED lines=10> */
.L_x_61:
[----:B------:R-:W-:Y:S05]  /*3740*/  BSYNC B1 ;  /* 0x0000000000017941 */ /* 0x000fea0003800000 */
.L_x_60:
        /* <DEDUP_REMOVED lines=9> */
.L_x_63:
[----:B------:R-:W-:Y:S05]  /*37e0*/  BSYNC B1 ;  /* 0x0000000000017941 */ /* 0x000fea0003800000 */
.L_x_62:
        /* <DEDUP_REMOVED lines=9> */
.L_x_65:
[----:B------:R-:W-:Y:S05]  /*3880*/  BSYNC B1 ;  /* 0x0000000000017941 */ /* 0x000fea0003800000 */
.L_x_64:
        /* <DEDUP_REMOVED lines=10> */
.L_x_67:
[----:B------:R-:W-:Y:S05]  /*3930*/  BSYNC B1 ;  /* 0x0000000000017941 */ /* 0x000fea0003800000 */
.L_x_66:
        /* <DEDUP_REMOVED lines=10> */
.L_x_69:
[----:B------:R-:W-:Y:S05]  /*39e0*/  BSYNC B1 ;  /* 0x0000000000017941 */ /* 0x000fea0003800000 */
.L_x_68:
        /* <DEDUP_REMOVED lines=9> */
.L_x_71:
[----:B------:R-:W-:Y:S05]  /*3a80*/  BSYNC B1 ;  /* 0x0000000000017941 */ /* 0x000fea0003800000 */
.L_x_70:
        /* <DEDUP_REMOVED lines=9> */
.L_x_73:
[----:B------:R-:W-:Y:S05]  /*3b20*/  BSYNC B1 ;  /* 0x0000000000017941 */ /* 0x000fea0003800000 */
.L_x_72:
        /* <DEDUP_REMOVED lines=10> */
.L_x_75:
[----:B------:R-:W-:Y:S05]  /*3bd0*/  BSYNC B1 ;  /* 0x0000000000017941 */ /* 0x000fea0003800000 */
.L_x_74:
        /* <DEDUP_REMOVED lines=10> */
.L_x_77:
[----:B------:R-:W-:Y:S05]  /*3c80*/  BSYNC B1 ;  /* 0x0000000000017941 */ /* 0x000fea0003800000 */
.L_x_76:
        /* <DEDUP_REMOVED lines=9> */
.L_x_79:
[----:B------:R-:W-:Y:S05]  /*3d20*/  BSYNC B1 ;  /* 0x0000000000017941 */ /* 0x000fea0003800000 */
.L_x_78:
        /* <DEDUP_REMOVED lines=9> */
.L_x_81:
[----:B------:R-:W-:Y:S05]  /*3dc0*/  BSYNC B1 ;  /* 0x0000000000017941 */ /* 0x000fea0003800000 */
.L_x_80:
        /* <DEDUP_REMOVED lines=10> */
.L_x_83:
[----:B------:R-:W-:Y:S05]  /*3e70*/  BSYNC B1 ;  /* 0x0000000000017941 */ /* 0x000fea0003800000 */
.L_x_82:
        /* <DEDUP_REMOVED lines=10> */
.L_x_85:
[----:B------:R-:W-:Y:S05]  /*3f20*/  BSYNC B1 ;  /* 0x0000000000017941 */ /* 0x000fea0003800000 */
.L_x_84:
        /* <DEDUP_REMOVED lines=9> */
.L_x_87:
[----:B------:R-:W-:Y:S05]  /*3fc0*/  BSYNC B1 ;  /* 0x0000000000017941 */ /* 0x000fea0003800000 */
.L_x_86:
        /* <DEDUP_REMOVED lines=9> */
.L_x_89:
[----:B------:R-:W-:Y:S05]  /*4060*/  BSYNC B1 ;  /* 0x0000000000017941 */ /* 0x000fea0003800000 */
.L_x_88:
        /* <DEDUP_REMOVED lines=10> */
.L_x_91:
[----:B------:R-:W-:Y:S05]  /*4110*/  BSYNC B1 ;  /* 0x0000000000017941 */ /* 0x000fea0003800000 */
.L_x_90:
        /* <DEDUP_REMOVED lines=10> */
.L_x_93:
[----:B------:R-:W-:Y:S05]  /*41c0*/  BSYNC B1 ;  /* 0x0000000000017941 */ /* 0x000fea0003800000 */
.L_x_92:
        /* <DEDUP_REMOVED lines=9> */
.L_x_95:
[----:B------:R-:W-:Y:S05]  /*4260*/  BSYNC B1 ;  /* 0x0000000000017941 */ /* 0x000fea0003800000 */
.L_x_94:
        /* <DEDUP_REMOVED lines=9> */
.L_x_97:
[----:B------:R-:W-:Y:S05]  /*4300*/  BSYNC B1 ;  /* 0x0000000000017941 */ /* 0x000fea0003800000 */
.L_x_96:
        /* <DEDUP_REMOVED lines=10> */
.L_x_99:
[----:B------:R-:W-:Y:S05]  /*43b0*/  BSYNC B1 ;  /* 0x0000000000017941 */ /* 0x000fea0003800000 */
.L_x_98:
        /* <DEDUP_REMOVED lines=10> */
.L_x_101:
[----:B------:R-:W-:Y:S05]  /*4460*/  BSYNC B1 ;  /* 0x0000000000017941 */ /* 0x000fea0003800000 */
.L_x_100:
        /* <DEDUP_REMOVED lines=9> */
.L_x_103:
[----:B------:R-:W-:Y:S05]  /*4500*/  BSYNC B1 ;  /* 0x0000000000017941 */ /* 0x000fea0003800000 */
.L_x_102:
        /* <DEDUP_REMOVED lines=9> */
.L_x_105:
[----:B------:R-:W-:Y:S05]  /*45a0*/  BSYNC B1 ;  /* 0x0000000000017941 */ /* 0x000fea0003800000 */
.L_x_104:
        /* <DEDUP_REMOVED lines=10> */
.L_x_107:
[----:B------:R-:W-:Y:S05]  /*4650*/  BSYNC B1 ;  /* 0x0000000000017941 */ /* 0x000fea0003800000 */
.L_x_106:
        /* <DEDUP_REMOVED lines=10> */
.L_x_109:
[----:B------:R-:W-:Y:S05]  /*4700*/  BSYNC B1 ;  /* 0x0000000000017941 */ /* 0x000fea0003800000 */
.L_x_108:
        /* <DEDUP_REMOVED lines=9> */
.L_x_111:
[----:B------:R-:W-:Y:S05]  /*47a0*/  BSYNC B1 ;  /* 0x0000000000017941 */ /* 0x000fea0003800000 */
.L_x_110:
        /* <DEDUP_REMOVED lines=9> */
.L_x_113:
[----:B------:R-:W-:Y:S05]  /*4840*/  BSYNC B1 ;  /* 0x0000000000017941 */ /* 0x000fea0003800000 */
.L_x_112:
        /* <DEDUP_REMOVED lines=10> */
.L_x_115:
[----:B------:R-:W-:Y:S05]  /*48f0*/  BSYNC B1 ;  /* 0x0000000000017941 */ /* 0x000fea0003800000 */
.L_x_114:
        /* <DEDUP_REMOVED lines=10> */
.L_x_117:
[----:B------:R-:W-:Y:S05]  /*49a0*/  BSYNC B1 ;  /* 0x0000000000017941 */ /* 0x000fea0003800000 */
.L_x_116:
        /* <DEDUP_REMOVED lines=9> */
.L_x_119:
[----:B------:R-:W-:Y:S05]  /*4a40*/  BSYNC B1 ;  /* 0x0000000000017941 */ /* 0x000fea0003800000 */
.L_x_118:
        /* <DEDUP_REMOVED lines=9> */
.L_x_121:
[----:B------:R-:W-:Y:S05]  /*4ae0*/  BSYNC B1 ;  /* 0x0000000000017941 */ /* 0x000fea0003800000 */
.L_x_120:
        /* <DEDUP_REMOVED lines=10> */
.L_x_123:
[----:B------:R-:W-:Y:S05]  /*4b90*/  BSYNC B1 ;  /* 0x0000000000017941 */ /* 0x000fea0003800000 */
.L_x_122:
        /* <DEDUP_REMOVED lines=10> */
.L_x_125:
[----:B------:R-:W-:Y:S05]  /*4c40*/  BSYNC B1 ;  /* 0x0000000000017941 */ /* 0x000fea0003800000 */
.L_x_124:
        /* <DEDUP_REMOVED lines=9> */
.L_x_127:
[----:B------:R-:W-:Y:S05]  /*4ce0*/  BSYNC B1 ;  /* 0x0000000000017941 */ /* 0x000fea0003800000 */
.L_x_126:
        /* <DEDUP_REMOVED lines=9> */
.L_x_129:
[----:B------:R-:W-:Y:S05]  /*4d80*/  BSYNC B1 ;  /* 0x0000000000017941 */ /* 0x000fea0003800000 */
.L_x_128:
        /* <DEDUP_REMOVED lines=10> */
.L_x_131:
[----:B------:R-:W-:Y:S05]  /*4e30*/  BSYNC B1 ;  /* 0x0000000000017941 */ /* 0x000fea0003800000 */
.L_x_130:
        /* <DEDUP_REMOVED lines=10> */
.L_x_133:
[----:B------:R-:W-:Y:S05]  /*4ee0*/  BSYNC B1 ;  /* 0x0000000000017941 */ /* 0x000fea0003800000 */
.L_x_132:
        /* <DEDUP_REMOVED lines=9> */
.L_x_135:
[----:B------:R-:W-:Y:S05]  /*4f80*/  BSYNC B1 ;  /* 0x0000000000017941 */ /* 0x000fea0003800000 */
.L_x_134:
        /* <DEDUP_REMOVED lines=9> */
.L_x_137:
[----:B------:R-:W-:Y:S05]  /*5020*/  BSYNC B1 ;  /* 0x0000000000017941 */ /* 0x000fea0003800000 */
.L_x_136:
        /* <DEDUP_REMOVED lines=10> */
.L_x_139:
[----:B------:R-:W-:Y:S05]  /*50d0*/  BSYNC B1 ;  /* 0x0000000000017941 */ /* 0x000fea0003800000 */
.L_x_138:
        /* <DEDUP_REMOVED lines=10> */
.L_x_141:
[----:B------:R-:W-:Y:S05]  /*5180*/  BSYNC B1 ;  /* 0x0000000000017941 */ /* 0x000fea0003800000 */
.L_x_140:
        /* <DEDUP_REMOVED lines=9> */
.L_x_143:
[----:B------:R-:W-:Y:S05]  /*5220*/  BSYNC B1 ;  /* 0x0000000000017941 */ /* 0x000fea0003800000 */
.L_x_142:
        /* <DEDUP_REMOVED lines=9> */
.L_x_145:
[----:B------:R-:W-:Y:S05]  /*52c0*/  BSYNC B1 ;  /* 0x0000000000017941 */ /* 0x000fea0003800000 */
.L_x_144:
        /* <DEDUP_REMOVED lines=10> */
.L_x_147:
[----:B------:R-:W-:Y:S05]  /*5370*/  BSYNC B1 ;  /* 0x0000000000017941 */ /* 0x000fea0003800000 */
.L_x_146:
        /* <DEDUP_REMOVED lines=10> */
.L_x_149:
[----:B------:R-:W-:Y:S05]  /*5420*/  BSYNC B1 ;  /* 0x0000000000017941 */ /* 0x000fea0003800000 */
.L_x_148:
        /* <DEDUP_REMOVED lines=9> */
.L_x_151:
[----:B------:R-:W-:Y:S05]  /*54c0*/  BSYNC B1 ;  /* 0x0000000000017941 */ /* 0x000fea0003800000 */
.L_x_150:
        /* <DEDUP_REMOVED lines=9> */
.L_x_153:
[----:B------:R-:W-:Y:S05]  /*5560*/  BSYNC B1 ;  /* 0x0000000000017941 */ /* 0x000fea0003800000 */
.L_x_152:
        /* <DEDUP_REMOVED lines=10> */
.L_x_155:
[----:B------:R-:W-:Y:S05]  /*5610*/  BSYNC B1 ;  /* 0x0000000000017941 */ /* 0x000fea0003800000 */
.L_x_154:
        /* <DEDUP_REMOVED lines=10> */
.L_x_157:
[----:B------:R-:W-:Y:S05]  /*56c0*/  BSYNC B1 ;  /* 0x0000000000017941 */ /* 0x000fea0003800000 */
.L_x_156:
        /* <DEDUP_REMOVED lines=9> */
.L_x_159:
[----:B------:R-:W-:Y:S05]  /*5760*/  BSYNC B1 ;  /* 0x0000000000017941 */ /* 0x000fea0003800000 */
.L_x_158:
        /* <DEDUP_REMOVED lines=9> */
.L_x_161:
[----:B------:R-:W-:Y:S05]  /*5800*/  BSYNC B1 ;  /* 0x0000000000017941 */ /* 0x000fea0003800000 */
.L_x_160:
        /* <DEDUP_REMOVED lines=10> */
.L_x_163:
[----:B------:R-:W-:Y:S05]  /*58b0*/  BSYNC B1 ;  /* 0x0000000000017941 */ /* 0x000fea0003800000 */
.L_x_162:
        /* <DEDUP_REMOVED lines=10> */
.L_x_165:
[----:B------:R-:W-:Y:S05]  /*5960*/  BSYNC B1 ;  /* 0x0000000000017941 */ /* 0x000fea0003800000 */
.L_x_164:
        /* <DEDUP_REMOVED lines=9> */
.L_x_167:
[----:B------:R-:W-:Y:S05]  /*5a00*/  BSYNC B1 ;  /* 0x0000000000017941 */ /* 0x000fea0003800000 */
.L_x_166:
        /* <DEDUP_REMOVED lines=9> */
.L_x_169:
[----:B------:R-:W-:Y:S05]  /*5aa0*/  BSYNC B1 ;  /* 0x0000000000017941 */ /* 0x000fea0003800000 */
.L_x_168:
        /* <DEDUP_REMOVED lines=10> */
.L_x_171:
[----:B------:R-:W-:Y:S05]  /*5b50*/  BSYNC B1 ;  /* 0x0000000000017941 */ /* 0x000fea0003800000 */
.L_x_170:
        /* <DEDUP_REMOVED lines=10> */
.L_x_173:
[----:B------:R-:W-:Y:S05]  /*5c00*/  BSYNC B1 ;  /* 0x0000000000017941 */ /* 0x000fea0003800000 */
.L_x_172:
        /* <DEDUP_REMOVED lines=9> */
.L_x_175:
[----:B------:R-:W-:Y:S05]  /*5ca0*/  BSYNC B1 ;  /* 0x0000000000017941 */ /* 0x000fea0003800000 */
.L_x_174:
        /* <DEDUP_REMOVED lines=9> */
.L_x_177:
[----:B------:R-:W-:Y:S05]  /*5d40*/  BSYNC B1 ;  /* 0x0000000000017941 */ /* 0x000fea0003800000 */
.L_x_176:
        /* <DEDUP_REMOVED lines=10> */
.L_x_179:
[----:B------:R-:W-:Y:S05]  /*5df0*/  BSYNC B1 ;  /* 0x0000000000017941 */ /* 0x000fea0003800000 */
.L_x_178:
        /* <DEDUP_REMOVED lines=10> */
.L_x_181:
[----:B------:R-:W-:Y:S05]  /*5ea0*/  BSYNC B1 ;  /* 0x0000000000017941 */ /* 0x000fea0003800000 */
.L_x_180:
        /* <DEDUP_REMOVED lines=9> */
.L_x_183:
[----:B------:R-:W-:Y:S05]  /*5f40*/  BSYNC B1 ;  /* 0x0000000000017941 */ /* 0x000fea0003800000 */
.L_x_182:
        /* <DEDUP_REMOVED lines=9> */
.L_x_185:
[----:B------:R-:W-:Y:S05]  /*5fe0*/  BSYNC B1 ;  /* 0x0000000000017941 */ /* 0x000fea0003800000 */
.L_x_184:
        /* <DEDUP_REMOVED lines=10> */
.L_x_187:
[----:B------:R-:W-:Y:S05]  /*6090*/  BSYNC B1 ;  /* 0x0000000000017941 */ /* 0x000fea0003800000 */
.L_x_186:
        /* <DEDUP_REMOVED lines=10> */
.L_x_189:
[----:B------:R-:W-:Y:S05]  /*6140*/  BSYNC B1 ;  /* 0x0000000000017941 */ /* 0x000fea0003800000 */
.L_x_188:
        /* <DEDUP_REMOVED lines=9> */
.L_x_191:
[----:B------:R-:W-:Y:S05]  /*61e0*/  BSYNC B1 ;  /* 0x0000000000017941 */ /* 0x000fea0003800000 */
.L_x_190:
        /* <DEDUP_REMOVED lines=9> */
.L_x_193:
[----:B------:R-:W-:Y:S05]  /*6280*/  BSYNC B1 ;  /* 0x0000000000017941 */ /* 0x000fea0003800000 */
.L_x_192:
        /* <DEDUP_REMOVED lines=10> */
.L_x_195:
[----:B------:R-:W-:Y:S05]  /*6330*/  BSYNC B1 ;  /* 0x0000000000017941 */ /* 0x000fea0003800000 */
.L_x_194:
        /* <DEDUP_REMOVED lines=10> */
.L_x_197:
[----:B------:R-:W-:Y:S05]  /*63e0*/  BSYNC B1 ;  /* 0x0000000000017941 */ /* 0x000fea0003800000 */
.L_x_196:
        /* <DEDUP_REMOVED lines=9> */
.L_x_199:
[----:B------:R-:W-:Y:S05]  /*6480*/  BSYNC B1 ;  /* 0x0000000000017941 */ /* 0x000fea0003800000 */
.L_x_198:
        /* <DEDUP_REMOVED lines=9> */
.L_x_201:
[----:B------:R-:W-:Y:S05]  /*6520*/  BSYNC B1 ;  /* 0x0000000000017941 */ /* 0x000fea0003800000 */
.L_x_200:
        /* <DEDUP_REMOVED lines=10> */
.L_x_203:
[----:B------:R-:W-:Y:S05]  /*65d0*/  BSYNC B1 ;  /* 0x0000000000017941 */ /* 0x000fea0003800000 */
.L_x_202:
        /* <DEDUP_REMOVED lines=10> */
.L_x_205:
[----:B------:R-:W-:Y:S05]  /*6680*/  BSYNC B1 ;  /* 0x0000000000017941 */ /* 0x000fea0003800000 */
.L_x_204:
        /* <DEDUP_REMOVED lines=9> */
.L_x_207:
[----:B------:R-:W-:Y:S05]  /*6720*/  BSYNC B1 ;  /* 0x0000000000017941 */ /* 0x000fea0003800000 */
.L_x_206:
        /* <DEDUP_REMOVED lines=9> */
.L_x_209:
[----:B------:R-:W-:Y:S05]  /*67c0*/  BSYNC B1 ;  /* 0x0000000000017941 */ /* 0x000fea0003800000 */
.L_x_208:
        /* <DEDUP_REMOVED lines=10> */
.L_x_211:
[----:B------:R-:W-:Y:S05]  /*6870*/  BSYNC B1 ;  /* 0x0000000000017941 */ /* 0x000fea0003800000 */
.L_x_210:
        /* <DEDUP_REMOVED lines=10> */
.L_x_213:
[----:B------:R-:W-:Y:S05]  /*6920*/  BSYNC B1 ;  /* 0x0000000000017941 */ /* 0x000fea0003800000 */
.L_x_212:
        /* <DEDUP_REMOVED lines=9> */
.L_x_215:
[----:B------:R-:W-:Y:S05]  /*69c0*/  BSYNC B1 ;  /* 0x0000000000017941 */ /* 0x000fea0003800000 */
.L_x_214:
        /* <DEDUP_REMOVED lines=9> */
.L_x_217:
[----:B------:R-:W-:Y:S05]  /*6a60*/  BSYNC B1 ;  /* 0x0000000000017941 */ /* 0x000fea0003800000 */
.L_x_216:
        /* <DEDUP_REMOVED lines=10> */
.L_x_219:
[----:B------:R-:W-:Y:S05]  /*6b10*/  BSYNC B1 ;  /* 0x0000000000017941 */ /* 0x000fea0003800000 */
.L_x_218:
        /* <DEDUP_REMOVED lines=10> */
.L_x_221:
[----:B------:R-:W-:Y:S05]  /*6bc0*/  BSYNC B1 ;  /* 0x0000000000017941 */ /* 0x000fea0003800000 */
.L_x_220:
        /* <DEDUP_REMOVED lines=9> */
.L_x_223:
[----:B------:R-:W-:Y:S05]  /*6c60*/  BSYNC B1 ;  /* 0x0000000000017941 */ /* 0x000fea0003800000 */
.L_x_222:
        /* <DEDUP_REMOVED lines=9> */
.L_x_225:
[----:B------:R-:W-:Y:S05]  /*6d00*/  BSYNC B1 ;  /* 0x0000000000017941 */ /* 0x000fea0003800000 */
.L_x_224:
        /* <DEDUP_REMOVED lines=10> */
.L_x_227:
[----:B------:R-:W-:Y:S05]  /*6db0*/  BSYNC B1 ;  /* 0x0000000000017941 */ /* 0x000fea0003800000 */
.L_x_226:
        /* <DEDUP_REMOVED lines=10> */
.L_x_229:
[----:B------:R-:W-:Y:S05]  /*6e60*/  BSYNC B1 ;  /* 0x0000000000017941 */ /* 0x000fea0003800000 */
.L_x_228:
        /* <DEDUP_REMOVED lines=9> */
.L_x_231:
[----:B------:R-:W-:Y:S05]  /*6f00*/  BSYNC B1 ;  /* 0x0000000000017941 */ /* 0x000fea0003800000 */
.L_x_230:
        /* <DEDUP_REMOVED lines=9> */
.L_x_233:
[----:B------:R-:W-:Y:S05]  /*6fa0*/  BSYNC B1 ;  /* 0x0000000000017941 */ /* 0x000fea0003800000 */
.L_x_232:
        /* <DEDUP_REMOVED lines=10> */
.L_x_235:
[----:B------:R-:W-:Y:S05]  /*7050*/  BSYNC B1 ;  /* 0x0000000000017941 */ /* 0x000fea0003800000 */
.L_x_234:
        /* <DEDUP_REMOVED lines=10> */
.L_x_237:
[----:B------:R-:W-:Y:S05]  /*7100*/  BSYNC B1 ;  /* 0x0000000000017941 */ /* 0x000fea0003800000 */
.L_x_236:
        /* <DEDUP_REMOVED lines=9> */
.L_x_239:
[----:B------:R-:W-:Y:S05]  /*71a0*/  BSYNC B1 ;  /* 0x0000000000017941 */ /* 0x000fea0003800000 */
.L_x_238:
        /* <DEDUP_REMOVED lines=9> */
.L_x_241:
[----:B------:R-:W-:Y:S05]  /*7240*/  BSYNC B1 ;  /* 0x0000000000017941 */ /* 0x000fea0003800000 */
.L_x_240:
        /* <DEDUP_REMOVED lines=10> */
.L_x_243:
[----:B------:R-:W-:Y:S05]  /*72f0*/  BSYNC B1 ;  /* 0x0000000000017941 */ /* 0x000fea0003800000 */
.L_x_242:
        /* <DEDUP_REMOVED lines=10> */
.L_x_245:
[----:B------:R-:W-:Y:S05]  /*73a0*/  BSYNC B1 ;  /* 0x0000000000017941 */ /* 0x000fea0003800000 */
.L_x_244:
        /* <DEDUP_REMOVED lines=9> */
.L_x_247:
[----:B------:R-:W-:Y:S05]  /*7440*/  BSYNC B1 ;  /* 0x0000000000017941 */ /* 0x000fea0003800000 */
.L_x_246:
        /* <DEDUP_REMOVED lines=9> */
.L_x_249:
[----:B------:R-:W-:Y:S05]  /*74e0*/  BSYNC B1 ;  /* 0x0000000000017941 */ /* 0x000fea0003800000 */
.L_x_248:
        /* <DEDUP_REMOVED lines=10> */
.L_x_251:
[----:B------:R-:W-:Y:S05]  /*7590*/  BSYNC B1 ;  /* 0x0000000000017941 */ /* 0x000fea0003800000 */
.L_x_250:
        /* <DEDUP_REMOVED lines=10> */
.L_x_253:
[----:B------:R-:W-:Y:S05]  /*7640*/  BSYNC B1 ;  /* 0x0000000000017941 */ /* 0x000fea0003800000 */
.L_x_252:
        /* <DEDUP_REMOVED lines=9> */
.L_x_255:
[----:B------:R-:W-:Y:S05]  /*76e0*/  BSYNC B1 ;  /* 0x0000000000017941 */ /* 0x000fea0003800000 */
.L_x_254:
        /* <DEDUP_REMOVED lines=9> */
.L_x_257:
[----:B------:R-:W-:Y:S05]  /*7780*/  BSYNC B1 ;  /* 0x0000000000017941 */ /* 0x000fea0003800000 */
.L_x_256:
        /* <DEDUP_REMOVED lines=10> */
.L_x_259:
[----:B------:R-:W-:Y:S05]  /*7830*/  BSYNC B1 ;  /* 0x0000000000017941 */ /* 0x000fea0003800000 */
.L_x_258:
        /* <DEDUP_REMOVED lines=10> */
.L_x_261:
[----:B------:R-:W-:Y:S05]  /*78e0*/  BSYNC B1 ;  /* 0x0000000000017941 */ /* 0x000fea0003800000 */
.L_x_260:
        /* <DEDUP_REMOVED lines=9> */
.L_x_263:
[----:B------:R-:W-:Y:S05]  /*7980*/  BSYNC B1 ;  /* 0x0000000000017941 */ /* 0x000fea0003800000 */
.L_x_262:
        /* <DEDUP_REMOVED lines=9> */
.L_x_265:
[----:B------:R-:W-:Y:S05]  /*7a20*/  BSYNC B1 ;  /* 0x0000000000017941 */ /* 0x000fea0003800000 */
.L_x_264:
        /* <DEDUP_REMOVED lines=10> */
.L_x_267:
[----:B------:R-:W-:Y:S05]  /*7ad0*/  BSYNC B1 ;  /* 0x0000000000017941 */ /* 0x000fea0003800000 */
.L_x_266:
        /* <DEDUP_REMOVED lines=10> */
.L_x_269:
[----:B------:R-:W-:Y:S05]  /*7b80*/  BSYNC B1 ;  /* 0x0000000000017941 */ /* 0x000fea0003800000 */
.L_x_268:
        /* <DEDUP_REMOVED lines=9> */
.L_x_271:
[----:B------:R-:W-:Y:S05]  /*7c20*/  BSYNC B1 ;  /* 0x0000000000017941 */ /* 0x000fea0003800000 */
.L_x_270:
        /* <DEDUP_REMOVED lines=9> */
.L_x_273:
[----:B------:R-:W-:Y:S05]  /*7cc0*/  BSYNC B1 ;  /* 0x0000000000017941 */ /* 0x000fea0003800000 */
.L_x_272:
        /* <DEDUP_REMOVED lines=10> */
.L_x_275:
[----:B------:R-:W-:Y:S05]  /*7d70*/  BSYNC B1 ;  /* 0x0000000000017941 */ /* 0x000fea0003800000 */
.L_x_274:
        /* <DEDUP_REMOVED lines=10> */
.L_x_277:
[----:B------:R-:W-:Y:S05]  /*7e20*/  BSYNC B1 ;  /* 0x0000000000017941 */ /* 0x000fea0003800000 */
.L_x_276:
[----:B01---5:R-:W-:Y:S01]  /*7e30*/  LOP3.LUT R6, R152, 0xffffe000, RZ, 0xc0, !PT ;  /* 0xffffe00098067812 */ /* 0x023fe200078ec0ff */
        /* <DEDUP_REMOVED lines=8> */
.L_x_279:
[----:B------:R-:W-:Y:S05]  /*7ec0*/  BSYNC B1 ;  /* 0x0000000000017941 */ /* 0x000fea0003800000 */
.L_x_278:
[----:B0-2--5:R-:W-:Y:S01]  /*7ed0*/  LOP3.LUT R4, R152, 0xffffe000, RZ, 0xc0, !PT ;  /* 0xffffe00098047812 */ /* 0x025fe200078ec0ff */
[----:B------:R-:W-:Y:S01]  /*7ee0*/  @P1 IMAD.MOV.U32 R5, RZ, RZ, R11 ;  /* 0x000000ffff051224 */ /* 0x000fe200078e000b */
[----:B------:R-:W-:Y:S01]  /*7ef0*/  ISETP.GT.AND P0, PT, R0, 0x8, P0 ;  /* 0x000000080000780c */ /* 0x000fe20000704270 */
[----:B------:R-:W-:Y:S02]  /*7f00*/  BSSY B1, `(.L_x_280) ;  /* 0x0000008000017945 */ /* 0x000fe40003800000 */
[----:B------:R-:W-:Y:S01]  /*7f10*/  FMUL R3, R4, R155 ;  /* 0x0000009b04037220 */ /* 0x000fe20000400000 */
[----:B------:R-:W-:-:S03]  /*7f20*/  @P1 IMAD.MOV.U32 R4, RZ, RZ, R10 ;  /* 0x000000ffff041224 */ /* 0x000fc600078e000a */
[----:B------:R-:W-:-:S05]  /*7f30*/  FFMA R3, R150, R154, R3 ;  /* 0x0000009a96037223 */ /* 0x000fca0000000003 */
[----:B------:R-:W-:-:S05]  /*7f40*/  F2FP.TF32.F32.PACK_B R3, R3 ;  /* 0x00000003ff03723e */ /* 0x000fca00024050ff */
[----:B------:R0:W-:Y:S01]  /*7f50*/  @P1 STG.E desc[UR36][R4.64+0x3e0], R3 ;  /* 0x0003e00304001986 */ /* 0x0001e2000c101924 */
[----:B------:R-:W-:Y:S05]  /*7f60*/  @!P0 BRA `(.L_x_281) ;  /* 0x0000000000048947 */ /* 0x000fea0003800000 */
[----:B------:R2:W5:Y:S02]  /*7f70*/  LDG.E.LTC128B R152, desc[UR36][R8.64+0x3e4] ;  /* 0x0003e42408987981 */ /* 0x000564000c1e1920 */
.L_x_281:
[----:B------:R-:W-:Y:S05]  /*7f80*/  BSYNC B1 ;  /* 0x0000000000017941 */ /* 0x000fea0003800000 */
.L_x_280:
[----:B------:R-:W-:Y:S05]  /*7f90*/  @!P0 BRA `(.L_x_282) ;  /* 0x0000002400308947 */ /* 0x000fea0003800000 */
[----:B-----5:R-:W-:-:S05]  /*7fa0*/  LOP3.LUT R152, R152, 0xffffe000, RZ, 0xc0, !PT ;  /* 0xffffe00098987812 */ /* 0x020fca00078ec0ff */
[----:B------:R-:W-:-:S04]  /*7fb0*/  FMUL R152, R152, R155 ;  /* 0x0000009b98987220 */ /* 0x000fc80000400000 */
[----:B------:R-:W-:-:S05]  /*7fc0*/  FFMA R151, R151, R154, R152 ;  /* 0x0000009a97977223 */ /* 0x000fca0000000098 */
[----:B------:R-:W-:-:S05]  /*7fd0*/  F2FP.TF32.F32.PACK_B R151, R151 ;  /* 0x00000097ff97723e */ /* 0x000fca00024050ff */
[----:B------:R0:W-:Y:S01]  /*7fe0*/  STG.E desc[UR36][R10.64+0x3e4], R151 ;  /* 0x0003e4970a007986 */ /* 0x0001e2000c101924 */
[----:B------:R-:W-:Y:S05]  /*7ff0*/  BRA `(.L_x_282) ;  /* 0x0000002400187947 */ /* 0x000fea0003800000 */
.L_x_29:
[----:B------:R-:W-:Y:S01]  /*8000*/  ISETP.GT.AND P3, PT, R3, 0x1, PT ;  /* 0x000000010300780c */ /* 0x000fe20003f64270 */
[----:B------:R-:W-:Y:S01]  /*8010*/  ULDC.64 UR4, c[0x0][0x5c0] ;  /* 0x0001700000047ab9 */ /* 0x000fe20000000a00 */
[-C--:B------:R-:W-:Y:S01]  /*8020*/  FMUL R9, R24, R154.reuse ;  /* 0x0000009a18097220 */ /* 0x080fe20000400000 */
[----:B------:R-:W-:Y:S01]  /*8030*/  LEA R4, P4, R162, UR4, 0x2 ;  /* 0x00000004a2047c11 */ /* 0x000fe2000f8810ff */
[-C--:B------:R-:W-:Y:S01]  /*8040*/  FMUL R25, R25, R154.reuse ;  /* 0x0000009a19197220 */ /* 0x080fe20000400000 */
[----:B------:R-:W-:Y:S01]  /*8050*/  ISETP.GT.AND P0, PT, R0, RZ, P3 ;  /* 0x000000ff0000720c */ /* 0x000fe20001f04270 */
[-C--:B------:R-:W-:Y:S01]  /*8060*/  FMUL R27, R27, R154.reuse ;  /* 0x0000009a1b1b7220 */ /* 0x080fe20000400000 */
[----:B------:R-:W-:Y:S01]  /*8070*/  LEA.HI.X R5, R162, UR5, R171, 0x2, P4 ;  /* 0x00000005a2057c11 */ /* 0x000fe2000a0f14ab */
[-C--:B------:R-:W-:Y:S01]  /*8080*/  FMUL R29, R29, R154.reuse ;  /* 0x0000009a1d1d7220 */ /* 0x080fe20000400000 */
[----:B------:R-:W-:Y:S01]  /*8090*/  F2FP.TF32.F32.PACK_B R9, R9 ;  /* 0x00000009ff09723e */ /* 0x000fe200024050ff */
[-C--:B------:R-:W-:Y:S01]  /*80a0*/  FMUL R31, R31, R154.reuse ;  /* 0x0000009a1f1f7220 */ /* 0x080fe20000400000 */
[----:B------:R-:W-:Y:S01]  /*80b0*/  F2FP.TF32.F32.PACK_B R25, R25 ;  /* 0x00000019ff19723e */ /* 0x000fe200024050ff */
[----:B------:R-:W-:Y:S01]  /*80c0*/  FMUL R13, R32, R154 ;  /* 0x0000009a200d7220 */ /* 0x000fe20000400000 */
[C---:B------:R-:W-:Y:S01]  /*80d0*/  SHF.L.U64.HI R7, R10.reuse, 0x5, R11 ;  /* 0x000000050a077819 */ /* 0x040fe2000001020b */
[----:B------:R0:W-:Y:S01]  /*80e0*/  @P2 STG.E desc[UR36][R4.64], R9 ;  /* 0x0000000904002986 */ /* 0x0001e2000c101924 */
[----:B------:R-:W-:Y:S01]  /*80f0*/  LEA R6, P4, R10, R4, 0x5 ;  /* 0x000000040a067211 */ /* 0x000fe200078828ff */
[-C--:B------:R-:W-:Y:S01]  /*8100*/  FMUL R11, R26, R154.reuse ;  /* 0x0000009a1a0b7220 */ /* 0x080fe20000400000 */
[C---:B------:R-:W-:Y:S01]  /*8110*/  ISETP.GT.AND P1, PT, R0.reuse, 0x8, P1 ;  /* 0x000000080000780c */ /* 0x040fe20000f24270 */
[----:B------:R-:W-:Y:S01]  /*8120*/  @P0 STG.E desc[UR36][R4.64+0x4], R25 ;  /* 0x0000041904000986 */ /* 0x000fe2000c101924 */
[----:B------:R-:W-:Y:S01]  /*8130*/  ISETP.GT.AND P2, PT, R3, 0x8, PT ;  /* 0x000000080300780c */ /* 0x000fe20003f44270 */
[----:B------:R-:W-:Y:S01]  /*8140*/  IMAD.X R7, R7, 0x1, R5, P4 ;  /* 0x0000000107077824 */ /* 0x000fe200020e0605 */
[C---:B------:R-:W-:Y:S01]  /*8150*/  ISETP.GT.AND P3, PT, R0.reuse, 0x8, P3 ;  /* 0x000000080000780c */ /* 0x040fe20001f64270 */
[-C--:B------:R-:W-:Y:S01]  /*8160*/  FMUL R33, R33, R154.reuse ;  /* 0x0000009a21217220 */ /* 0x080fe20000400000 */
[----:B------:R-:W-:Y:S01]  /*8170*/  ISETP.GT.AND P0, PT, R3, 0x9, PT ;  /* 0x000000090300780c */ /* 0x000fe20003f04270 */
[-C--:B------:R-:W-:Y:S01]  /*8180*/  FMUL R35, R35, R154.reuse ;  /* 0x0000009a23237220 */ /* 0x080fe20000400000 */
[----:B------:R-:W-:Y:S01]  /*8190*/  ISETP.GT.AND P5, PT, R0, RZ, P2 ;  /* 0x000000ff0000720c */ /* 0x000fe200017a4270 */
[-C--:B0-----:R-:W-:Y:S01]  /*81a0*/  FMUL R9, R28, R154.reuse ;  /* 0x0000009a1c097220 */ /* 0x081fe20000400000 */
[C---:B------:R-:W-:Y:S01]  /*81b0*/  ISETP.GT.AND P4, PT, R0.reuse, RZ, P0 ;  /* 0x000000ff0000720c */ /* 0x040fe20000784270 */
[-C--:B------:R-:W-:Y:S01]  /*81c0*/  FMUL R37, R37, R154.reuse ;  /* 0x0000009a25257220 */ /* 0x080fe20000400000 */
[----:B------:R-:W-:Y:S01]  /*81d0*/  F2FP.TF32.F32.PACK_B R11, R11 ;  /* 0x0000000bff0b723e */ /* 0x000fe200024050ff */
[-C--:B------:R-:W-:Y:S01]  /*81e0*/  FMUL R39, R39, R154.reuse ;  /* 0x0000009a27277220 */ /* 0x080fe20000400000 */
[----:B------:R-:W-:Y:S01]  /*81f0*/  F2FP.TF32.F32.PACK_B R27, R27 ;  /* 0x0000001bff1b723e */ /* 0x000fe200024050ff */
[-C--:B------:R-:W-:Y:S01]  /*8200*/  FMUL R41, R41, R154.reuse ;  /* 0x0000009a29297220 */ /* 0x080fe20000400000 */
[----:B------:R-:W-:Y:S01]  /*8210*/  F2FP.TF32.F32.PACK_B R9, R9 ;  /* 0x00000009ff09723e */ /* 0x000fe200024050ff */
[----:B------:R0:W-:Y:S01]  /*8220*/  @P1 STG.E desc[UR36][R6.64], R11 ;  /* 0x0000000b06001986 */ /* 0x0001e2000c101924 */
[----:B------:R-:W-:Y:S01]  /*8230*/  F2FP.TF32.F32.PACK_B R29, R29 ;  /* 0x0000001dff1d723e */ /* 0x000fe200024050ff */
[-C--:B------:R-:W-:Y:S01]  /*8240*/  FMUL R43, R43, R154.reuse ;  /* 0x0000009a2b2b7220 */ /* 0x080fe20000400000 */
[C---:B------:R-:W-:Y:S01]  /*8250*/  ISETP.GT.AND P1, PT, R3.reuse, 0x10, PT ;  /* 0x000000100300780c */ /* 0x040fe20003f24270 */
[----:B------:R-:W-:Y:S01]  /*8260*/  @P3 STG.E desc[UR36][R6.64+0x4], R27 ;  /* 0x0000041b06003986 */ /* 0x000fe2000c101924 */
[----:B------:R-:W-:Y:S01]  /*8270*/  ISETP.GT.AND P3, PT, R3, 0x11, PT ;  /* 0x000000110300780c */ /* 0x000fe20003f64270 */
[-C--:B------:R-:W-:Y:S01]  /*8280*/  FMUL R45, R45, R154.reuse ;  /* 0x0000009a2d2d7220 */ /* 0x080fe20000400000 */
[C---:B------:R-:W-:Y:S01]  /*8290*/  ISETP.GT.AND P2, PT, R0.reuse, 0x8, P2 ;  /* 0x000000080000780c */ /* 0x040fe20001744270 */
[----:B------:R1:W-:Y:S01]  /*82a0*/  @P5 STG.E desc[UR36][R4.64+0x20], R9 ;  /* 0x0000200904005986 */ /* 0x0003e2000c101924 */
[C---:B------:R-:W-:Y:S01]  /*82b0*/  ISETP.GT.AND P0, PT, R0.reuse, 0x8, P0 ;  /* 0x000000080000780c */ /* 0x040fe20000704270 */
[-C--:B------:R-:W-:Y:S01]  /*82c0*/  FMUL R47, R47, R154.reuse ;  /* 0x0000009a2f2f7220 */ /* 0x080fe20000400000 */
[----:B------:R-:W-:Y:S01]  /*82d0*/  ISETP.GT.AND P5, PT, R0, RZ, P1 ;  /* 0x000000ff0000720c */ /* 0x000fe20000fa4270 */
[----:B------:R-:W-:Y:S01]  /*82e0*/  @P4 STG.E desc[UR36][R4.64+0x24], R29 ;  /* 0x0000241d04004986 */ /* 0x000fe2000c101924 */
[-C--:B0-----:R-:W-:Y:S01]  /*82f0*/  FMUL R11, R30, R154.reuse ;  /* 0x0000009a1e0b7220 */ /* 0x081fe20000400000 */
[----:B------:R-:W-:Y:S01]  /*8300*/  ISETP.GT.AND P4, PT, R0, RZ, P3 ;  /* 0x000000ff0000720c */ /* 0x000fe20001f84270 */
[-C--:B------:R-:W-:Y:S01]  /*8310*/  FMUL R49, R49, R154.reuse ;  /* 0x0000009a31317220 */ /* 0x080fe20000400000 */
[----:B------:R-:W-:Y:S01]  /*8320*/  F2FP.TF32.F32.PACK_B R31, R31 ;  /* 0x0000001fff1f723e */ /* 0x000fe200024050ff */
[-C--:B------:R-:W-:Y:S01]  /*8330*/  FMUL R51, R51, R154.reuse ;  /* 0x0000009a33337220 */ /* 0x080fe20000400000 */
[----:B------:R-:W-:Y:S01]  /*8340*/  F2FP.TF32.F32.PACK_B R11, R11 ;  /* 0x0000000bff0b723e */ /* 0x000fe200024050ff */
[-C--:B------:R-:W-:Y:S01]  /*8350*/  FMUL R53, R53, R154.reuse ;  /* 0x0000009a35357220 */ /* 0x080fe20000400000 */
[----:B------:R-:W-:Y:S01]  /*8360*/  F2FP.TF32.F32.PACK_B R13, R13 ;  /* 0x0000000dff0d723e */ /* 0x000fe200024050ff */
[-C--:B-1----:R-:W-:Y:S01]  /*8370*/  FMUL R9, R34, R154.reuse ;  /* 0x0000009a22097220 */ /* 0x082fe20000400000 */
[----:B------:R-:W-:Y:S01]  /*8380*/  F2FP.TF32.F32.PACK_B R33, R33 ;  /* 0x00000021ff21723e */ /* 0x000fe200024050ff */
[----:B------:R0:W-:Y:S01]  /*8390*/  @P2 STG.E desc[UR36][R6.64+0x20], R11 ;  /* 0x0000200b06002986 */ /* 0x0001e2000c101924 */
[C---:B------:R-:W-:Y:S01]  /*83a0*/  ISETP.GT.AND P1, PT, R0.reuse, 0x8, P1 ;  /* 0x000000080000780c */ /* 0x040fe20000f24270 */
[-C--:B------:R-:W-:Y:S01]  /*83b0*/  FMUL R55, R55, R154.reuse ;  /* 0x0000009a37377220 */ /* 0x080fe20000400000 */
[C---:B------:R-:W-:Y:S01]  /*83c0*/  ISETP.GT.AND P2, PT, R3.reuse, 0x19, PT ;  /* 0x000000190300780c */ /* 0x040fe20003f44270 */
[----:B------:R-:W-:Y:S01]  /*83d0*/  @P0 STG.E desc[UR36][R6.64+0x24], R31 ;  /* 0x0000241f06000986 */ /* 0x000fe2000c101924 */
[----:B------:R-:W-:Y:S01]  /*83e0*/  ISETP.GT.AND P0, PT, R3, 0x18, PT ;  /* 0x000000180300780c */ /* 0x000fe20003f04270 */
[-C--:B------:R-:W-:Y:S01]  /*83f0*/  FMUL R57, R57, R154.reuse ;  /* 0x0000009a39397220 */ /* 0x080fe20000400000 */
[----:B------:R-:W-:Y:S01]  /*8400*/  F2FP.TF32.F32.PACK_B R9, R9 ;  /* 0x00000009ff09723e */ /* 0x000fe200024050ff */
[----:B------:R1:W-:Y:S01]  /*8410*/  @P5 STG.E desc[UR36][R4.64+0x40], R13 ;  /* 0x0000400d04005986 */ /* 0x0003e2000c101924 */
[C---:B------:R-:W-:Y:S01]  /*8420*/  ISETP.GT.AND P5, PT, R0.reuse, RZ, P0 ;  /* 0x000000ff0000720c */ /* 0x040fe200007a4270 */
[-C--:B------:R-:W-:Y:S01]  /*8430*/  FMUL R59, R59, R154.reuse ;  /* 0x0000009a3b3b7220 */ /* 0x080fe20000400000 */
[----:B------:R-:W-:Y:S01]  /*8440*/  F2FP.TF32.F32.PACK_B R35, R35 ;  /* 0x00000023ff23723e */ /* 0x000fe200024050ff */
[----:B------:R-:W-:Y:S01]  /*8450*/  @P4 STG.E desc[UR36][R4.64+0x44], R33 ;  /* 0x0000442104004986 */ /* 0x000fe2000c101924 */
[----:B------:R-:W-:Y:S01]  /*8460*/  ISETP.GT.AND P4, PT, R0, 0x8, P3 ;  /* 0x000000080000780c */ /* 0x000fe20001f84270 */
[-C--:B0-----:R-:W-:Y:S01]  /*8470*/  FMUL R11, R36, R154.reuse ;  /* 0x0000009a240b7220 */ /* 0x081fe20000400000 */
[----:B------:R-:W-:Y:S01]  /*8480*/  ISETP.GT.AND P3, PT, R0, RZ, P2 ;  /* 0x000000ff0000720c */ /* 0x000fe20001764270 */
[----:B------:R0:W-:Y:S01]  /*8490*/  @P1 STG.E desc[UR36][R6.64+0x40], R9 ;  /* 0x0000400906001986 */ /* 0x0001e2000c101924 */
[----:B------:R-:W-:Y:S01]  /*84a0*/  F2FP.TF32.F32.PACK_B R37, R37 ;  /* 0x00000025ff25723e */ /* 0x000fe200024050ff */
[-C--:B------:R-:W-:Y:S01]  /*84b0*/  FMUL R61, R61, R154.reuse ;  /* 0x0000009a3d3d7220 */ /* 0x080fe20000400000 */
[----:B------:R-:W-:Y:S01]  /*84c0*/  F2FP.TF32.F32.PACK_B R11, R11 ;  /* 0x0000000bff0b723e */ /* 0x000fe200024050ff */
[-C--:B-1----:R-:W-:Y:S01]  /*84d0*/  FMUL R13, R40, R154.reuse ;  /* 0x0000009a280d7220 */ /* 0x082fe20000400000 */
[----:B------:R-:W-:Y:S01]  /*84e0*/  ISETP.GT.AND P1, PT, R3, 0x20, PT ;  /* 0x000000200300780c */ /* 0x000fe20003f24270 */
[-C--:B------:R-:W-:Y:S01]  /*84f0*/  FMUL R63, R63, R154.reuse ;  /* 0x0000009a3f3f7220 */ /* 0x080fe20000400000 */
[C---:B------:R-:W-:Y:S01]  /*8500*/  ISETP.GT.AND P0, PT, R0.reuse, 0x8, P0 ;  /* 0x000000080000780c */ /* 0x040fe20000704270 */
[-C--:B------:R-:W-:Y:S01]  /*8510*/  FMUL R65, R65, R154.reuse ;  /* 0x0000009a41417220 */ /* 0x080fe20000400000 */
[----:B------:R-:W-:Y:S01]  /*8520*/  F2FP.TF32.F32.PACK_B R39, R39 ;  /* 0x00000027ff27723e */ /* 0x000fe200024050ff */
[----:B------:R-:W-:Y:S01]  /*8530*/  @P4 STG.E desc[UR36][R6.64+0x44], R35 ;  /* 0x0000442306004986 */ /* 0x000fe2000c101924 */
[----:B------:R-:W-:Y:S01]  /*8540*/  ISETP.GT.AND P4, PT, R0, 0x8, P2 ;  /* 0x000000080000780c */ /* 0x000fe20001784270 */
[-C--:B0-----:R-:W-:Y:S01]  /*8550*/  FMUL R9, R38, R154.reuse ;  /* 0x0000009a26097220 */ /* 0x081fe20000400000 */
[----:B------:R-:W-:Y:S01]  /*8560*/  ISETP.GT.AND P2, PT, R3, 0x21, PT ;  /* 0x000000210300780c */ /* 0x000fe20003f44270 */
[----:B------:R0:W-:Y:S01]  /*8570*/  @P5 STG.E desc[UR36][R4.64+0x60], R11 ;  /* 0x0000600b04005986 */ /* 0x0001e2000c101924 */
[C---:B------:R-:W-:Y:S01]  /*8580*/  ISETP.GT.AND P5, PT, R0.reuse, RZ, P1 ;  /* 0x000000ff0000720c */ /* 0x040fe20000fa4270 */
[-C--:B------:R-:W-:Y:S01]  /*8590*/  FMUL R67, R67, R154.reuse ;  /* 0x0000009a43437220 */ /* 0x080fe20000400000 */
[----:B------:R-:W-:Y:S01]  /*85a0*/  F2FP.TF32.F32.PACK_B R9, R9 ;  /* 0x00000009ff09723e */ /* 0x000fe200024050ff */
[----:B------:R-:W-:Y:S01]  /*85b0*/  @P3 STG.E desc[UR36][R4.64+0x64], R37 ;  /* 0x0000642504003986 */ /* 0x000fe2000c101924 */
[C---:B------:R-:W-:Y:S01]  /*85c0*/  ISETP.GT.AND P3, PT, R0.reuse, RZ, P2 ;  /* 0x000000ff0000720c */ /* 0x040fe20001764270 */
[-C--:B------:R-:W-:Y:S01]  /*85d0*/  FMUL R69, R69, R154.reuse ;  /* 0x0000009a45457220 */ /* 0x080fe20000400000 */
[----:B------:R-:W-:Y:S01]  /*85e0*/  F2FP.TF32.F32.PACK_B R13, R13 ;  /* 0x0000000dff0d723e */ /* 0x000fe200024050ff */
[----:B------:R1:W-:Y:S01]  /*85f0*/  @P0 STG.E desc[UR36][R6.64+0x60], R9 ;  /* 0x0000600906000986 */ /* 0x0003e2000c101924 */
[----:B------:R-:W-:Y:S01]  /*8600*/  F2FP.TF32.F32.PACK_B R41, R41 ;  /* 0x00000029ff29723e */ /* 0x000fe200024050ff */
[-C--:B------:R-:W-:Y:S01]  /*8610*/  FMUL R71, R71, R154.reuse ;  /* 0x0000009a47477220 */ /* 0x080fe20000400000 */
[C---:B------:R-:W-:Y:S01]  /*8620*/  ISETP.GT.AND P0, PT, R3.reuse, 0x28, PT ;  /* 0x000000280300780c */ /* 0x040fe20003f04270 */
[----:B------:R-:W-:Y:S01]  /*8630*/  @P4 STG.E desc[UR36][R6.64+0x64], R39 ;  /* 0x0000642706004986 */ /* 0x000fe2000c101924 */
[----:B------:R-:W-:Y:S01]  /*8640*/  ISETP.GT.AND P1, PT, R0, 0x8, P1 ;  /* 0x000000080000780c */ /* 0x000fe20000f24270 */
[-C--:B0-----:R-:W-:Y:S01]  /*8650*/  FMUL R11, R44, R154.reuse ;  /* 0x0000009a2c0b7220 */ /* 0x081fe20000400000 */
[C---:B------:R-:W-:Y:S01]  /*8660*/  ISETP.GT.AND P4, PT, R0.reuse, 0x8, P2 ;  /* 0x000000080000780c */ /* 0x040fe20001784270 */
[----:B------:R0:W-:Y:S01]  /*8670*/  @P5 STG.E desc[UR36][R4.64+0x80], R13 ;  /* 0x0000800d04005986 */ /* 0x0001e2000c101924 */
[----:B------:R-:W-:Y:S01]  /*8680*/  ISETP.GT.AND P2, PT, R3, 0x29, PT ;  /* 0x000000290300780c */ /* 0x000fe20003f44270 */
[-C--:B------:R-:W-:Y:S01]  /*8690*/  FMUL R73, R73, R154.reuse ;  /* 0x0000009a49497220 */ /* 0x080fe20000400000 */
[----:B------:R-:W-:Y:S01]  /*86a0*/  ISETP.GT.AND P5, PT, R0, RZ, P0 ;  /* 0x000000ff0000720c */ /* 0x000fe200007a4270 */
[-C--:B-1----:R-:W-:Y:S01]  /*86b0*/  FMUL R9, R42, R154.reuse ;  /* 0x0000009a2a097220 */ /* 0x082fe20000400000 */
[----:B------:R-:W-:Y:S01]  /*86c0*/  @P3 STG.E desc[UR36][R4.64+0x84], R41 ;  /* 0x0000842904003986 */ /* 0x000fe2000c101924 */
[----:B------:R-:W-:Y:S01]  /*86d0*/  ISETP.GT.AND P3, PT, R0, RZ, P2 ;  /* 0x000000ff0000720c */ /* 0x000fe20001764270 */
[-C--:B------:R-:W-:Y:S01]  /*86e0*/  FMUL R75, R75, R154.reuse ;  /* 0x0000009a4b4b7220 */ /* 0x080fe20000400000 */
[----:B------:R-:W-:Y:S01]  /*86f0*/  F2FP.TF32.F32.PACK_B R43, R43 ;  /* 0x0000002bff2b723e */ /* 0x000fe200024050ff */
[-C--:B------:R-:W-:Y:S01]  /*8700*/  FMUL R77, R77, R154.reuse ;  /* 0x0000009a4d4d7220 */ /* 0x080fe20000400000 */
[----:B------:R-:W-:Y:S01]  /*8710*/  F2FP.TF32.F32.PACK_B R9, R9 ;  /* 0x00000009ff09723e */ /* 0x000fe200024050ff */
[-C--:B------:R-:W-:Y:S01]  /*8720*/  FMUL R79, R79, R154.reuse ;  /* 0x0000009a4f4f7220 */ /* 0x080fe20000400000 */
[----:B------:R-:W-:Y:S01]  /*8730*/  F2FP.TF32.F32.PACK_B R11, R11 ;  /* 0x0000000bff0b723e */ /* 0x000fe200024050ff */
[-C--:B0-----:R-:W-:Y:S01]  /*8740*/  FMUL R13, R48, R154.reuse ;  /* 0x0000009a300d7220 */ /* 0x081fe20000400000 */
[----:B------:R-:W-:Y:S01]  /*8750*/  F2FP.TF32.F32.PACK_B R45, R45 ;  /* 0x0000002dff2d723e */ /* 0x000fe200024050ff */
[----:B------:R0:W-:Y:S01]  /*8760*/  @P1 STG.E desc[UR36][R6.64+0x80], R9 ;  /* 0x0000800906001986 */ /* 0x0001e2000c101924 */
[----:B------:R-:W-:Y:S01]  /*8770*/  ISETP.GT.AND P1, PT, R3, 0x30, PT ;  /* 0x000000300300780c */ /* 0x000fe20003f24270 */
[-C--:B------:R-:W-:Y:S01]  /*8780*/  FMUL R81, R81, R154.reuse ;  /* 0x0000009a51517220 */ /* 0x080fe20000400000 */
[C---:B------:R-:W-:Y:S01]  /*8790*/  ISETP.GT.AND P0, PT, R0.reuse, 0x8, P0 ;  /* 0x000000080000780c */ /* 0x040fe20000704270 */
[----:B------:R-:W-:Y:S01]  /*87a0*/  @P4 STG.E desc[UR36][R6.64+0x84], R43 ;  /* 0x0000842b06004986 */ /* 0x000fe2000c101924 */
[C---:B------:R-:W-:Y:S01]  /*87b0*/  ISETP.GT.AND P4, PT, R0.reuse, 0x8, P2 ;  /* 0x000000080000780c */ /* 0x040fe20001784270 */
[-C--:B------:R-:W-:Y:S01]  /*87c0*/  FMUL R83, R83, R154.reuse ;  /* 0x0000009a53537220 */ /* 0x080fe20000400000 */
[----:B------:R-:W-:Y:S01]  /*87d0*/  ISETP.GT.AND P2, PT, R3, 0x31, PT ;  /* 0x000000310300780c */ /* 0x000fe20003f44270 */
[----:B------:R1:W-:Y:S01]  /*87e0*/  @P5 STG.E desc[UR36][R4.64+0xa0], R11 ;  /* 0x0000a00b04005986 */ /* 0x0003e2000c101924 */
[----:B------:R-:W-:Y:S01]  /*87f0*/  ISETP.GT.AND P5, PT, R0, RZ, P1 ;  /* 0x000000ff0000720c */ /* 0x000fe20000fa4270 */
[-C--:B------:R-:W-:Y:S01]  /*8800*/  FMUL R85, R85, R154.reuse ;  /* 0x0000009a55557220 */ /* 0x080fe20000400000 */
[----:B------:R-:W-:Y:S01]  /*8810*/  F2FP.TF32.F32.PACK_B R47, R47 ;  /* 0x0000002fff2f723e */ /* 0x000fe200024050ff */
[-C--:B0-----:R-:W-:Y:S01]  /*8820*/  FMUL R9, R46, R154.reuse ;  /* 0x0000009a2e097220 */ /* 0x081fe20000400000 */
        /* <DEDUP_REMOVED lines=9> */
[C---:B------:R-:W-:Y:S01]  /*88c0*/  ISETP.GT.AND P1, PT, R0.reuse, 0x8, P1 ;  /* 0x000000080000780c */ /* 0x040fe20000f24270 */
[----:B------:R0:W-:Y:S01]  /*88d0*/  @P0 STG.E desc[UR36][R6.64+0xa0], R9 ;  /* 0x0000a00906000986 */ /* 0x0001e2000c101924 */
[----:B------:R-:W-:Y:S01]  /*88e0*/  ISETP.GT.AND P0, PT, R3, 0x38, PT ;  /* 0x000000380300780c */ /* 0x000fe20003f04270 */
[-C--:B------:R-:W-:Y:S01]  /*88f0*/  FMUL R93, R93, R154.reuse ;  /* 0x0000009a5d5d7220 */ /* 0x080fe20000400000 */
[----:B------:R-:W-:Y:S01]  /*8900*/  F2FP.TF32.F32.PACK_B R51, R51 ;  /* 0x00000033ff33723e */ /* 0x000fe200024050ff */
        /* <DEDUP_REMOVED lines=10> */
[C---:B------:R-:W-:Y:S01]  /*89b0*/  ISETP.GT.AND P3, PT, R0.reuse, RZ, P2 ;  /* 0x000000ff0000720c */ /* 0x040fe20001764270 */
[-C--:B------:R-:W-:Y:S01]  /*89c0*/  FMUL R99, R99, R154.reuse ;  /* 0x0000009a63637220 */ /* 0x080fe20000400000 */
[----:B------:R-:W-:Y:S01]  /*89d0*/  F2FP.TF32.F32.PACK_B R53, R53 ;  /* 0x00000035ff35723e */ /* 0x000fe200024050ff */
[-C--:B------:R-:W-:Y:S01]  /*89e0*/  FMUL R101, R101, R154.reuse ;  /* 0x0000009a65657220 */ /* 0x080fe20000400000 */
[----:B------:R-:W-:Y:S01]  /*89f0*/  F2FP.TF32.F32.PACK_B R9, R9 ;  /* 0x00000009ff09723e */ /* 0x000fe200024050ff */
[-C--:B------:R-:W-:Y:S01]  /*8a00*/  FMUL R103, R103, R154.reuse ;  /* 0x0000009a67677220 */ /* 0x080fe20000400000 */
[----:B------:R-:W-:Y:S01]  /*8a10*/  ISETP.GT.AND P0, PT, R0, 0x8, P0 ;  /* 0x000000080000780c */ /* 0x000fe20000704270 */
[-C--:B-1----:R-:W-:Y:S01]  /*8a20*/  FMUL R13, R56, R154.reuse ;  /* 0x0000009a380d7220 */ /* 0x082fe20000400000 */
[----:B------:R-:W-:Y:S01]  /*8a30*/  F2FP.TF32.F32.PACK_B R55, R55 ;  /* 0x00000037ff37723e */ /* 0x000fe200024050ff */
        /* <DEDUP_REMOVED lines=16> */
[----:B------:R-:W-:Y:S01]  /*8b40*/  ISETP.GT.AND P1, PT, R0, 0x8, P1 ;  /* 0x000000080000780c */ /* 0x000fe20000f24270 */
[-C--:B------:R-:W-:Y:S01]  /*8b50*/  FMUL R113, R113, R154.reuse ;  /* 0x0000009a71717220 */ /* 0x080fe20000400000 */
[----:B------:R-:W-:Y:S01]  /*8b60*/  F2FP.TF32.F32.PACK_B R9, R9 ;  /* 0x00000009ff09723e */ /* 0x000fe200024050ff */
[-C--:B------:R-:W-:Y:S01]  /*8b70*/  FMUL R115, R115, R154.reuse ;  /* 0x0000009a73737220 */ /* 0x080fe20000400000 */
[-C--:B-1----:R-:W-:Y:S01]  /*8b80*/  FMUL R11, R60, R154.reuse ;  /* 0x0000009a3c0b7220 */ /* 0x082fe20000400000 */
[----:B------:R-:W-:Y:S01]  /*8b90*/  F2FP.TF32.F32.PACK_B R59, R59 ;  /* 0x0000003bff3b723e */ /* 0x000fe200024050ff */
[-C--:B------:R-:W-:Y:S01]  /*8ba0*/  FMUL R117, R117, R154.reuse ;  /* 0x0000009a75757220 */ /* 0x080fe20000400000 */
        /* <DEDUP_REMOVED lines=58> */
[----:B0-----:R-:W-:Y:S01]  /*8f50*/  FMUL R9, R66, R154 ;  /* 0x0000009a42097220 */ /* 0x001fe20000400000 */
[----:B------:R-:W-:Y:S01]  /*8f60*/  @P3 STG.E desc[UR36][R4.64+0x144], R65 ;  /* 0x0001444104003986 */ /* 0x000fe2000c101924 */
[----:B------:R-:W-:-:S02]  /*8f70*/  ISETP.GT.AND P3, PT, R0, RZ, P2 ;  /* 0x000000ff0000720c */ /* 0x000fc40001764270 */
[----:B------:R-:W-:Y:S02]  /*8f80*/  ISETP.GT.AND P0, PT, R0, 0x8, P0 ;  /* 0x000000080000780c */ /* 0x000fe40000704270 */
[----:B------:R-:W-:Y:S01]  /*8f90*/  F2FP.TF32.F32.PACK_B R9, R9 ;  /* 0x00000009ff09723e */ /* 0x000fe200024050ff */
[----:B-1----:R-:W-:Y:S01]  /*8fa0*/  FMUL R13, R72, R154 ;  /* 0x0000009a480d7220 */ /* 0x002fe20000400000 */
[----:B------:R-:W-:-:S03]  /*8fb0*/  F2FP.TF32.F32.PACK_B R71, R71 ;  /* 0x00000047ff47723e */ /* 0x000fc600024050ff */
[----:B------:R0:W-:Y:S01]  /*8fc0*/  @P1 STG.E desc[UR36][R6.64+0x140], R9 ;  /* 0x0001400906001986 */ /* 0x0001e2000c101924 */
[C---:B------:R-:W-:Y:S02]  /*8fd0*/  ISETP.GT.AND P1, PT, R3.reuse, 0x60, PT ;  /* 0x000000600300780c */ /* 0x040fe40003f24270 */
[----:B------:R-:W-:Y:S01]  /*8fe0*/  F2FP.TF32.F32.PACK_B R13, R13 ;  /* 0x0000000dff0d723e */ /* 0x000fe200024050ff */
[----:B------:R-:W-:Y:S01]  /*8ff0*/  @P4 STG.E desc[UR36][R6.64+0x144], R67 ;  /* 0x0001444306004986 */ /* 0x000fe2000c101924 */
[C---:B------:R-:W-:Y:S02]  /*9000*/  ISETP.GT.AND P4, PT, R0.reuse, 0x8, P2 ;  /* 0x000000080000780c */ /* 0x040fe40001784270 */
[----:B------:R-:W-:Y:S01]  /*9010*/  ISETP.GT.AND P2, PT, R3, 0x61, PT ;  /* 0x000000610300780c */ /* 0x000fe20003f44270 */
[----:B------:R1:W-:Y:S01]  /*9020*/  @P5 STG.E desc[UR36][R4.64+0x160], R11 ;  /* 0x0001600b04005986 */ /* 0x0003e2000c101924 */
[----:B------:R-:W-:Y:S02]  /*9030*/  ISETP.GT.AND P5, PT, R0, RZ, P1 ;  /* 0x000000ff0000720c */ /* 0x000fe40000fa4270 */
        /* <DEDUP_REMOVED lines=257> */
[----:B------:R-:W-:Y:S01]  /*a050*/  @P3 STG.E desc[UR36][R4.64+0x364], R133 ;  /* 0x0003648504003986 */ /* 0x000fe2000c101924 */
[----:B0-----:R-:W-:Y:S01]  /*a060*/  FMUL R9, R134, R154 ;  /* 0x0000009a86097220 */ /* 0x001fe20000400000 */
[----:B------:R-:W-:-:S02]  /*a070*/  ISETP.GT.AND P3, PT, R0, RZ, P2 ;  /* 0x000000ff0000720c */ /* 0x000fc40001764270 */
[----:B------:R-:W-:Y:S02]  /*a080*/  ISETP.GT.AND P1, PT, R0, 0x8, P1 ;  /* 0x000000080000780c */ /* 0x000fe40000f24270 */
[----:B------:R-:W-:Y:S01]  /*a090*/  F2FP.TF32.F32.PACK_B R9, R9 ;  /* 0x00000009ff09723e */ /* 0x000fe200024050ff */
[----:B-1----:R-:W-:Y:S01]  /*a0a0*/  FMUL R11, R140, R154 ;  /* 0x0000009a8c0b7220 */ /* 0x002fe20000400000 */
[----:B------:R-:W-:-:S03]  /*a0b0*/  F2FP.TF32.F32.PACK_B R139, R139 ;  /* 0x0000008bff8b723e */ /* 0x000fc600024050ff */
[----:B------:R0:W-:Y:S01]  /*a0c0*/  @P0 STG.E desc[UR36][R6.64+0x360], R9 ;  /* 0x0003600906000986 */ /* 0x0001e2000c101924 */
[----:B------:R-:W-:Y:S02]  /*a0d0*/  F2FP.TF32.F32.PACK_B R141, R141 ;  /* 0x0000008dff8d723e */ /* 0x000fe400024050ff */
[----:B------:R-:W-:Y:S01]  /*a0e0*/  F2FP.TF32.F32.PACK_B R11, R11 ;  /* 0x0000000bff0b723e */ /* 0x000fe200024050ff */
[----:B------:R-:W-:Y:S01]  /*a0f0*/  @P4 STG.E desc[UR36][R6.64+0x364], R135 ;  /* 0x0003648706004986 */ /* 0x000fe2000c101924 */
[C---:B------:R-:W-:Y:S02]  /*a100*/  ISETP.GT.AND P4, PT, R3.reuse, 0xe8, PT ;  /* 0x000000e80300780c */ /* 0x040fe40003f84270 */
[----:B------:R-:W-:Y:S01]  /*a110*/  F2FP.TF32.F32.PACK_B R143, R143 ;  /* 0x0000008fff8f723e */ /* 0x000fe200024050ff */
[----:B------:R1:W-:Y:S01]  /*a120*/  @P5 STG.E desc[UR36][R4.64+0x380], R13 ;  /* 0x0003800d04005986 */ /* 0x0003e2000c101924 */
[----:B------:R-:W-:Y:S02]  /*a130*/  ISETP.GT.AND P5, PT, R3, 0xe9, PT ;  /* 0x000000e90300780c */ /* 0x000fe40003fa4270 */
[----:B------:R-:W-:Y:S01]  /*a140*/  F2FP.TF32.F32.PACK_B R145, R145 ;  /* 0x00000091ff91723e */ /* 0x000fe200024050ff */
[----:B------:R-:W-:Y:S01]  /*a150*/  @P3 STG.E desc[UR36][R4.64+0x384], R137 ;  /* 0x0003848904003986 */ /* 0x000fe2000c101924 */
[----:B------:R-:W-:Y:S01]  /*a160*/  ISETP.GT.AND P3, PT, R0, 0x8, P2 ;  /* 0x000000080000780c */ /* 0x000fe20001764270 */
[----:B0-----:R-:W-:Y:S01]  /*a170*/  FMUL R9, R138, R154 ;  /* 0x0000009a8a097220 */ /* 0x001fe20000400000 */
[----:B------:R-:W-:-:S02]  /*a180*/  ISETP.GT.AND P2, PT, R0, RZ, P4 ;  /* 0x000000ff0000720c */ /* 0x000fc40002744270 */
[C---:B------:R-:W-:Y:S02]  /*a190*/  ISETP.GT.AND P0, PT, R0.reuse, RZ, P5 ;  /* 0x000000ff0000720c */ /* 0x040fe40002f04270 */
[----:B------:R-:W-:Y:S01]  /*a1a0*/  ISETP.GT.AND P4, PT, R0, 0x8, P4 ;  /* 0x000000080000780c */ /* 0x000fe20002784270 */
[----:B-1----:R-:W-:Y:S01]  /*a1b0*/  FMUL R13, R142, R154 ;  /* 0x0000009a8e0d7220 */ /* 0x002fe20000400000 */
[----:B------:R-:W-:Y:S02]  /*a1c0*/  ISETP.GT.AND P5, PT, R0, 0x8, P5 ;  /* 0x000000080000780c */ /* 0x000fe40002fa4270 */
[----:B------:R-:W-:Y:S02]  /*a1d0*/  F2FP.TF32.F32.PACK_B R9, R9 ;  /* 0x00000009ff09723e */ /* 0x000fe400024050ff */
[----:B------:R-:W-:Y:S02]  /*a1e0*/  F2FP.TF32.F32.PACK_B R13, R13 ;  /* 0x0000000dff0d723e */ /* 0x000fe400024050ff */
[----:B------:R-:W-:Y:S01]  /*a1f0*/  F2FP.TF32.F32.PACK_B R147, R147 ;  /* 0x00000093ff93723e */ /* 0x000fe200024050ff */
[----:B------:R0:W-:Y:S01]  /*a200*/  @P1 STG.E desc[UR36][R6.64+0x380], R9 ;  /* 0x0003800906001986 */ /* 0x0001e2000c101924 */
[----:B------:R-:W-:-:S02]  /*a210*/  ISETP.GT.AND P1, PT, R3, 0xf8, PT ;  /* 0x000000f80300780c */ /* 0x000fc40003f24270 */
[----:B------:R-:W-:Y:S01]  /*a220*/  F2FP.TF32.F32.PACK_B R149, R149 ;  /* 0x00000095ff95723e */ /* 0x000fe200024050ff */
[----:B------:R-:W-:Y:S01]  /*a230*/  @P3 STG.E desc[UR36][R6.64+0x384], R139 ;  /* 0x0003848b06003986 */ /* 0x000fe2000c101924 */
[C---:B------:R-:W-:Y:S02]  /*a240*/  ISETP.GT.AND P3, PT, R3.reuse, 0xf0, PT ;  /* 0x000000f00300780c */ /* 0x040fe40003f64270 */
[----:B------:R-:W-:Y:S01]  /*a250*/  F2FP.TF32.F32.PACK_B R151, R151 ;  /* 0x00000097ff97723e */ /* 0x000fe200024050ff */
[----:B------:R1:W-:Y:S01]  /*a260*/  @P2 STG.E desc[UR36][R4.64+0x3a0], R11 ;  /* 0x0003a00b04002986 */ /* 0x0003e2000c101924 */
[----:B------:R-:W-:-:S03]  /*a270*/  ISETP.GT.AND P2, PT, R3, 0xf1, PT ;  /* 0x000000f10300780c */ /* 0x000fc60003f44270 */
[----:B------:R-:W-:Y:S01]  /*a280*/  @P0 STG.E desc[UR36][R4.64+0x3a4], R141 ;  /* 0x0003a48d04000986 */ /* 0x000fe2000c101924 */
[----:B------:R-:W-:Y:S01]  /*a290*/  ISETP.GT.AND P0, PT, R3, 0xf9, PT ;  /* 0x000000f90300780c */ /* 0x000fe20003f04270 */
[-C--:B------:R-:W-:Y:S01]  /*a2a0*/  FMUL R3, R144, R154.reuse ;  /* 0x0000009a90037220 */ /* 0x080fe20000400000 */
[-C--:B0-----:R-:W-:Y:S01]  /*a2b0*/  FMUL R9, R146, R154.reuse ;  /* 0x0000009a92097220 */ /* 0x081fe20000400000 */
[----:B------:R0:W-:Y:S01]  /*a2c0*/  @P4 STG.E desc[UR36][R6.64+0x3a0], R13 ;  /* 0x0003a00d06004986 */ /* 0x0001e2000c101924 */
[C---:B------:R-:W-:Y:S02]  /*a2d0*/  ISETP.GT.AND P4, PT, R0.reuse, RZ, P2 ;  /* 0x000000ff0000720c */ /* 0x040fe40001784270 */
[----:B------:R-:W-:Y:S01]  /*a2e0*/  F2FP.TF32.F32.PACK_B R3, R3 ;  /* 0x00000003ff03723e */ /* 0x000fe200024050ff */
[----:B------:R-:W-:Y:S01]  /*a2f0*/  @P5 STG.E desc[UR36][R6.64+0x3a4], R143 ;  /* 0x0003a48f06005986 */ /* 0x000fe2000c101924 */
[----:B------:R-:W-:Y:S01]  /*a300*/  ISETP.GT.AND P5, PT, R0, RZ, P3 ;  /* 0x000000ff0000720c */ /* 0x000fe20001fa4270 */
[----:B-1----:R-:W-:Y:S01]  /*a310*/  FMUL R11, R148, R154 ;  /* 0x0000009a940b7220 */ /* 0x002fe20000400000 */
[----:B------:R-:W-:-:S02]  /*a320*/  ISETP.GT.AND P3, PT, R0, 0x8, P3 ;  /* 0x000000080000780c */ /* 0x000fc40001f64270 */
[----:B------:R-:W-:Y:S02]  /*a330*/  ISETP.GT.AND P2, PT, R0, 0x8, P2 ;  /* 0x000000080000780c */ /* 0x000fe40001744270 */
[----:B------:R-:W-:Y:S01]  /*a340*/  F2FP.TF32.F32.PACK_B R9, R9 ;  /* 0x00000009ff09723e */ /* 0x000fe200024050ff */
[----:B0-----:R-:W-:Y:S01]  /*a350*/  FMUL R13, R150, R154 ;  /* 0x0000009a960d7220 */ /* 0x001fe20000400000 */
[----:B------:R-:W-:-:S04]  /*a360*/  F2FP.TF32.F32.PACK_B R11, R11 ;  /* 0x0000000bff0b723e */ /* 0x000fc800024050ff */
[----:B------:R-:W-:Y:S01]  /*a370*/  F2FP.TF32.F32.PACK_B R13, R13 ;  /* 0x0000000dff0d723e */ /* 0x000fe200024050ff */
[----:B------:R-:W-:Y:S01]  /*a380*/  @P5 STG.E desc[UR36][R4.64+0x3c0], R3 ;  /* 0x0003c00304005986 */ /* 0x000fe2000c101924 */
[C---:B------:R-:W-:Y:S02]  /*a390*/  ISETP.GT.AND P5, PT, R0.reuse, RZ, P1 ;  /* 0x000000ff0000720c */ /* 0x040fe40000fa4270 */
[C---:B------:R-:W-:Y:S01]  /*a3a0*/  ISETP.GT.AND P1, PT, R0.reuse, 0x8, P1 ;  /* 0x000000080000780c */ /* 0x040fe20000f24270 */
[----:B------:R-:W-:Y:S01]  /*a3b0*/  @P4 STG.E desc[UR36][R4.64+0x3c4], R145 ;  /* 0x0003c49104004986 */ /* 0x000fe2000c101924 */
[C---:B------:R-:W-:Y:S02]  /*a3c0*/  ISETP.GT.AND P4, PT, R0.reuse, RZ, P0 ;  /* 0x000000ff0000720c */ /* 0x040fe40000784270 */
[----:B------:R-:W-:Y:S01]  /*a3d0*/  ISETP.GT.AND P0, PT, R0, 0x8, P0 ;  /* 0x000000080000780c */ /* 0x000fe20000704270 */
[----:B------:R-:W-:Y:S04]  /*a3e0*/  @P3 STG.E desc[UR36][R6.64+0x3c0], R9 ;  /* 0x0003c00906003986 */ /* 0x000fe8000c101924 */
[----:B------:R-:W-:Y:S04]  /*a3f0*/  @P2 STG.E desc[UR36][R6.64+0x3c4], R147 ;  /* 0x0003c49306002986 */ /* 0x000fe8000c101924 */
[----:B------:R-:W-:Y:S04]  /*a400*/  @P5 STG.E desc[UR36][R4.64+0x3e0], R11 ;  /* 0x0003e00b04005986 */ /* 0x000fe8000c101924 */
[----:B------:R0:W-:Y:S02]  /*a410*/  @P4 STG.E desc[UR36][R4.64+0x3e4], R149 ;  /* 0x0003e49504004986 */ /* 0x0001e4000c101924 */
[----:B0-----:R-:W-:-:S02]  /*a420*/  @P1 IMAD.MOV.U32 R4, RZ, RZ, R6 ;  /* 0x000000ffff041224 */ /* 0x001fc400078e0006 */
[----:B------:R-:W-:-:S05]  /*a430*/  @P1 IMAD.MOV.U32 R5, RZ, RZ, R7 ;  /* 0x000000ffff051224 */ /* 0x000fca00078e0007 */
[----:B------:R0:W-:Y:S04]  /*a440*/  @P1 STG.E desc[UR36][R4.64+0x3e0], R13 ;  /* 0x0003e00d04001986 */ /* 0x0001e8000c101924 */
[----:B------:R0:W-:Y:S02]  /*a450*/  @P0 STG.E desc[UR36][R6.64+0x3e4], R151 ;  /* 0x0003e49706000986 */ /* 0x0001e4000c101924 */
.L_x_282:
[----:B------:R-:W-:Y:S05]  /*a460*/  BSYNC B0 ;  /* 0x0000000000007941 */ /* 0x000fea0003800000 */
.L_x_28:
[----:B------:R-:W-:Y:S01]  /*a470*/  ULDC UR4, c[0x0][0xc] ;  /* 0x0000030000047ab9 */ /* 0x000fe20000000800 */
[----:B------:R-:W-:Y:S01]  /*a480*/  ULDC UR5, c[0x0][0x10] ;  /* 0x0000040000057ab9 */ /* 0x000fe20000000800 */
[----:B0-----:R-:W0:Y:S01]  /*a490*/  LDC R3, c[0x0][0x14] ;  /* 0x00000500ff037b82 */ /* 0x001e220000000800 */
[----:B------:R-:W-:Y:S01]  /*a4a0*/  UIMAD.WIDE.U32 UR4, UR4, UR5, URZ ;  /* 0x00000005040472a5 */ /* 0x000fe2000f8e003f */
[----:B------:R-:W-:Y:S01]  /*a4b0*/  PRMT R0, RZ, 0x7610, R0 ;  /* 0x00007610ff007816 */ /* 0x000fe20000000000 */
[----:B-----5:R-:W-:Y:S02]  /*a4c0*/  IMAD.MOV.U32 R152, RZ, RZ, -0x1 ;  /* 0xffffffffff987424 */ /* 0x020fe400078e00ff */
[----:B------:R-:W-:Y:S02]  /*a4d0*/  IMAD.MOV.U32 R23, RZ, RZ, -0x1 ;  /* 0xffffffffff177424 */ /* 0x000fe400078e00ff */
[----:B0-----:R-:W-:-:S04]  /*a4e0*/  IMAD.WIDE.U32 R16, R3, UR4, R16 ;  /* 0x0000000403107c25 */ /* 0x001fc8000f8e0010 */
[----:B------:R-:W-:Y:S01]  /*a4f0*/  IMAD R3, R3, UR5, RZ ;  /* 0x0000000503037c24 */ /* 0x000fe2000f8e02ff */
[----:B------:R-:W-:Y:S02]  /*a500*/  ULDC.64 UR4, c[0x0][0x650] ;  /* 0x0001940000047ab9 */ /* 0x000fe40000000a00 */
[----:B------:R-:W-:Y:S01]  /*a510*/  ISETP.GE.U32.AND P0, PT, R16, UR4, PT ;  /* 0x0000000410007c0c */ /* 0x000fe2000bf06070 */
[----:B------:R-:W-:-:S05]  /*a520*/  IMAD.IADD R17, R17, 0x1, R3 ;  /* 0x0000000111117824 */ /* 0x000fca00078e0203 */
[----:B------:R-:W-:-:S13]  /*a530*/  ISETP.GE.U32.AND.EX P0, PT, R17, UR5, PT, P0 ;  /* 0x0000000511007c0c */ /* 0x000fda000bf06100 */
[----:B------:R-:W-:Y:S05]  /*a540*/  @P0 BRA `(.L_x_283) ;  /* 0x0000000400640947 */ /* 0x000fea0003800000 */
[----:B------:R-:W0:Y:S01]  /*a550*/  S2R R12, SR_CTAID.X ;  /* 0x00000000000c7919 */ /* 0x000e220000002500 */
[----:B----4-:R-:W4:Y:S01]  /*a560*/  LDC.64 R10, c[0x0][0x628] ;  /* 0x00018a00ff0a7b82 */ /* 0x010f220000000a00 */
[----:B------:R-:W-:Y:S01]  /*a570*/  ULDC UR4, c[0x0][0x150] ;  /* 0x0000540000047ab9 */ /* 0x000fe20000000800 */
[----:B-123--:R-:W-:Y:S01]  /*a580*/  IMAD.MOV.U32 R8, RZ, RZ, R16 ;  /* 0x000000ffff087224 */ /* 0x00efe200078e0010 */
[----:B------:R-:W1:Y:S01]  /*a590*/  S2R R24, SR_CTAID.Y ;  /* 0x0000000000187919 */ /* 0x000e620000002600 */
[----:B------:R-:W-:-:S04]  /*a5a0*/  IMAD.MOV.U32 R9, RZ, RZ, R17 ;  /* 0x000000ffff097224 */ /* 0x000fc800078e0011 */
[----:B------:R-:W2:Y:S08]  /*a5b0*/  LDC R21, c[0x0][0x144] ;  /* 0x00005100ff157b82 */ /* 0x000eb00000000800 */
[----:B------:R-:W3:Y:S08]  /*a5c0*/  LDC R0, c[0x0][0x630] ;  /* 0x00018c00ff007b82 */ /* 0x000ef00000000800 */
[----:B------:R-:W1:Y:S01]  /*a5d0*/  LDC.64 R14, c[0x0][0x620] ;  /* 0x00018800ff0e7b82 */ /* 0x000e620000000a00 */
[----:B----4-:R-:W-:-:S04]  /*a5e0*/  ISETP.NE.U32.AND P0, PT, R10, RZ, PT ;  /* 0x000000ff0a00720c */ /* 0x010fc80003f05070 */
[----:B------:R-:W-:Y:S02]  /*a5f0*/  ISETP.NE.AND.EX P0, PT, R11, RZ, PT, P0 ;  /* 0x000000ff0b00720c */ /* 0x000fe40003f05300 */
[----:B0-----:R-:W-:-:S05]  /*a600*/  I2FP.F32.U32 R3, R12 ;  /* 0x0000000c00037245 */ /* 0x001fca0000201000 */
[----:B------:R-:W-:-:S04]  /*a610*/  FMUL R3, R3, UR4 ;  /* 0x0000000403037c20 */ /* 0x000fc80008400000 */
[----:B------:R0:W4:Y:S02]  /*a620*/  F2I.U32.TRUNC.NTZ R20, R3 ;  /* 0x0000000300147305 */ /* 0x000124000020f000 */
[----:B--23--:R-:W-:Y:S05]  /*a630*/  @!P0 BRA `(.L_x_284) ;  /* 0x0000000000288947 */ /* 0x00cfea0003800000 */
[----:B0-----:R-:W0:Y:S02]  /*a640*/  LDC R3, c[0x0][0x634] ;  /* 0x00018d00ff037b82 */ /* 0x001e240000000800 */
        /* <DEDUP_REMOVED lines=9> */
.L_x_284:
[----:B------:R-:W2:Y:S01]  /*a6e0*/  LDC.64 R30, c[0x0][0x640] ;  /* 0x00019000ff1e7b82 */ /* 0x000ea20000000a00 */
[-CC-:B------:R-:W-:Y:S01]  /*a6f0*/  SHF.R.U64 R23, R8, R0.reuse, R9.reuse ;  /* 0x0000000008177219 */ /* 0x180fe20000001209 */
[----:B----4-:R-:W-:Y:S01]  /*a700*/  IMAD.MOV R20, RZ, RZ, -R20 ;  /* 0x000000ffff147224 */ /* 0x010fe200078e0a14 */
[----:B------:R-:W-:Y:S01]  /*a710*/  SHF.R.U32.HI R0, RZ, R0, R9 ;  /* 0x00000000ff007219 */ /* 0x000fe20000011609 */
[----:B------:R-:W-:Y:S01]  /*a720*/  ULDC UR4, c[0x0][0x154] ;  /* 0x0000550000047ab9 */ /* 0x000fe20000000800 */
[----:B0-----:R-:W-:Y:S01]  /*a730*/  IADD3 R3, P0, RZ, -R23, RZ ;  /* 0x80000017ff037210 */ /* 0x001fe20007f1e0ff */
[----:B------:R-:W-:Y:S02]  /*a740*/  IMAD R26, R21, R20, R12 ;  /* 0x00000014151a7224 */ /* 0x000fe400078e020c */
[----:B------:R-:W0:Y:S01]  /*a750*/  LDC R6, c[0x0][0x618] ;  /* 0x00018600ff067b82 */ /* 0x000e220000000800 */
[----:B------:R-:W-:Y:S02]  /*a760*/  IMAD.MOV.U32 R7, RZ, RZ, 0x1 ;  /* 0x00000001ff077424 */ /* 0x000fe400078e00ff */
[----:B------:R-:W-:-:S04]  /*a770*/  IMAD.X R5, RZ, RZ, ~R0, P0 ;  /* 0x000000ffff057224 */ /* 0x000fc800000e0e00 */
[-C--:B-1----:R-:W-:Y:S01]  /*a780*/  IMAD R0, R5, R14.reuse, RZ ;  /* 0x0000000e05007224 */ /* 0x082fe200078e02ff */
[----:B------:R-:W1:Y:S01]  /*a790*/  LDC R8, c[0x0][0x608] ;  /* 0x00018200ff087b82 */ /* 0x000e620000000800 */
[----:B------:R-:W-:-:S04]  /*a7a0*/  IMAD.WIDE.U32 R4, R3, R14, R16 ;  /* 0x0000000e03047225 */ /* 0x000fc800078e0010 */
[----:B------:R-:W-:Y:S01]  /*a7b0*/  IMAD R3, R3, R15, R0 ;  /* 0x0000000f03037224 */ /* 0x000fe200078e0200 */
[----:B------:R-:W-:Y:S02]  /*a7c0*/  I2FP.F32.U32 R0, R24 ;  /* 0x0000001800007245 */ /* 0x000fe40000201000 */
[----:B------:R-:W3:Y:S01]  /*a7d0*/  LDC R28, c[0x0][0x658] ;  /* 0x00019600ff1c7b82 */ /* 0x000ee20000000800 */
[----:B------:R-:W-:Y:S01]  /*a7e0*/  IMAD.IADD R3, R5, 0x1, R3 ;  /* 0x0000000105037824 */ /* 0x000fe200078e0203 */
[----:B--2---:R-:W-:Y:S01]  /*a7f0*/  ISETP.NE.U32.AND P0, PT, R30, RZ, PT ;  /* 0x000000ff1e00720c */ /* 0x004fe20003f05070 */
[----:B------:R-:W-:Y:S01]  /*a800*/  FMUL R0, R0, UR4 ;  /* 0x0000000400007c20 */ /* 0x000fe20008400000 */
[----:B------:R-:W-:Y:S02]  /*a810*/  IMAD.MOV.U32 R5, RZ, RZ, -0x1 ;  /* 0xffffffffff057424 */ /* 0x000fe400078e00ff */
[----:B------:R-:W-:Y:S01]  /*a820*/  ISETP.NE.AND.EX P0, PT, R31, RZ, PT, P0 ;  /* 0x000000ff1f00720c */ /* 0x000fe20003f05300 */
[----:B------:R2:W4:Y:S01]  /*a830*/  F2I.U32.TRUNC.NTZ R13, R0 ;  /* 0x00000000000d7305 */ /* 0x000522000020f000 */
[----:B------:R-:W2:Y:S01]  /*a840*/  LDC R15, c[0x0][0x148] ;  /* 0x00005200ff0f7b82 */ /* 0x000ea20000000800 */
[----:B0-----:R-:W-:-:S02]  /*a850*/  SHF.R.U64 R12, R4, R6, R3 ;  /* 0x00000006040c7219 */ /* 0x001fc40000001203 */
[----:B------:R-:W-:-:S05]  /*a860*/  SHF.R.U32.HI R3, RZ, R6, R3 ;  /* 0x00000006ff037219 */ /* 0x000fca0000011603 */
[----:B------:R-:W0:Y:S01]  /*a870*/  LDC R20, c[0x0][0x600] ;  /* 0x00018000ff147b82 */ /* 0x000e220000000800 */
[-CC-:B-1----:R-:W-:Y:S02]  /*a880*/  SHF.R.U64 R10, R12, R8.reuse, R3.reuse ;  /* 0x000000080c0a7219 */ /* 0x182fe40000001203 */
[----:B------:R-:W-:-:S05]  /*a890*/  SHF.R.U32.HI R3, RZ, R8, R3 ;  /* 0x00000008ff037219 */ /* 0x000fca0000011603 */
[----:B------:R-:W1:Y:S01]  /*a8a0*/  LDC R21, c[0x0][0x648] ;  /* 0x00019200ff157b82 */ /* 0x000e620000000800 */
[-C--:B---3--:R-:W-:Y:S02]  /*a8b0*/  SHF.L.U32 R4, R5, R28.reuse, RZ ;  /* 0x0000001c05047219 */ /* 0x088fe400000006ff */
[-CC-:B------:R-:W-:Y:S02]  /*a8c0*/  SHF.R.U64 R14, R10, R28.reuse, R3.reuse ;  /* 0x0000001c0a0e7219 */ /* 0x180fe40000001203 */
[----:B------:R-:W-:Y:S02]  /*a8d0*/  SHF.R.U32.HI R5, RZ, R28, R3 ;  /* 0x0000001cff057219 */ /* 0x000fe40000011603 */
[----:B------:R-:W-:Y:S01]  /*a8e0*/  LOP3.LUT R153, RZ, R4, RZ, 0x33, !PT ;  /* 0x00000004ff997212 */ /* 0x000fe200078e33ff */
[----:B------:R-:W3:Y:S01]  /*a8f0*/  LDC R25, c[0x0][0x638] ;  /* 0x00018e00ff197b82 */ /* 0x000ee20000000800 */
[----:B------:R-:W-:Y:S01]  /*a900*/  SHF.L.U32 R28, R7, R28, RZ ;  /* 0x0000001c071c7219 */ /* 0x000fe200000006ff */
[----:B------:R-:W-:-:S06]  /*a910*/  IMAD.MOV.U32 R4, RZ, RZ, R14 ;  /* 0x000000ffff047224 */ /* 0x000fcc00078e000e */
[----:B------:R-:W0:Y:S01]  /*a920*/  LDC R27, c[0x0][0x610] ;  /* 0x00018400ff1b7b82 */ /* 0x000e220000000800 */
[----:B----4-:R-:W-:Y:S05]  /*a930*/  @!P0 BRA `(.L_x_285) ;  /* 0x0000000000288947 */ /* 0x010fea0003800000 */
[----:B------:R-:W4:Y:S02]  /*a940*/  LDC R3, c[0x0][0x64c] ;  /* 0x00019300ff037b82 */ /* 0x000f240000000800 */
[----:B----4-:R-:W-:-:S05]  /*a950*/  IADD3 R3, P0, R14, R3, RZ ;  /* 0x000000030e037210 */ /* 0x010fca0007f1e0ff */
        /* <DEDUP_REMOVED lines=8> */
.L_x_285:
[----:B------:R-:W-:Y:S01]  /*a9e0*/  ISETP.NE.AND P0, PT, R2, 0x1, PT ;  /* 0x000000010200780c */ /* 0x000fe20003f05270 */
[----:B------:R-:W-:Y:S01]  /*a9f0*/  IMAD.MOV R13, RZ, RZ, -R13 ;  /* 0x000000ffff0d7224 */ /* 0x000fe200078e0a0d */
[----:B-12---:R-:W-:Y:S01]  /*aa00*/  SHF.R.U64 R0, R4, R21, R5 ;  /* 0x0000001504007219 */ /* 0x006fe20000001205 */
[----:B0-----:R-:W-:Y:S01]  /*aa10*/  VIADD R5, R20, 0xffffffff ;  /* 0xffffffff14057836 */ /* 0x001fe20000000000 */
[----:B------:R-:W-:-:S03]  /*aa20*/  LOP3.LUT R153, R10, R153, RZ, 0xc0, !PT ;  /* 0x000000990a997212 */ /* 0x000fc600078ec0ff */
[----:B------:R-:W-:Y:S01]  /*aa30*/  IMAD.MOV R3, RZ, RZ, -R0 ;  /* 0x000000ffff037224 */ /* 0x000fe200078e0a00 */
[----:B------:R-:W-:Y:S01]  /*aa40*/  LOP3.LUT R5, R12, R5, RZ, 0xc0, !PT ;  /* 0x000000050c057212 */ /* 0x000fe200078ec0ff */
[----:B------:R-:W-:Y:S02]  /*aa50*/  IMAD R153, R28, R0, R153 ;  /* 0x000000001c997224 */ /* 0x000fe400078e0299 */
[----:B---3--:R-:W-:Y:S02]  /*aa60*/  IMAD R0, R3, R25, R14 ;  /* 0x0000001903007224 */ /* 0x008fe400078e020e */
[----:B------:R-:W-:Y:S02]  /*aa70*/  @P0 IMAD R26, R15, R13, R24 ;  /* 0x0000000d0f1a0224 */ /* 0x000fe400078e0218 */
[----:B------:R-:W-:Y:S02]  /*aa80*/  IMAD R4, R0, R20, R5 ;  /* 0x0000001400047224 */ /* 0x000fe400078e0205 */
[----:B------:R-:W-:-:S02]  /*aa90*/  IMAD R153, R153, R27, R26 ;  /* 0x0000001b99997224 */ /* 0x000fc400078e021a */
[----:B------:R-:W-:-:S03]  /*aaa0*/  IMAD.MOV.U32 R3, RZ, RZ, 0x1 ;  /* 0x00000001ff037424 */ /* 0x000fc600078e00ff */
[----:B------:R-:W-:Y:S02]  /*aab0*/  SEL R152, R4, R153, !P0 ;  /* 0x0000009904987207 */ /* 0x000fe40004000000 */
[----:B------:R-:W-:Y:S02]  /*aac0*/  PRMT R0, R3, 0x7610, R0 ;  /* 0x0000761003007816 */ /* 0x000fe40000000000 */
[----:B------:R-:W-:-:S07]  /*aad0*/  SEL R153, R153, R4, !P0 ;  /* 0x0000000499997207 */ /* 0x000fce0004000000 */
.L_x_283:
[----:B------:R-:W-:-:S13]  /*aae0*/  LOP3.LUT P0, RZ, R0, 0xff, RZ, 0xc0, !PT ;  /* 0x000000ff00ff7812 */ /* 0x000fda000780c0ff */
[----:B------:R-:W-:Y:S05]  /*aaf0*/  @P0 BRA `(.L_x_286) ;  /* 0xffffff6000fc0947 */ /* 0x000fea000383ffff */
[----:B------:R-:W-:Y:S05]  /*ab00*/  EXIT ;  /* 0x000000000000794d */ /* 0x000fea0003800000 */
.L_x_3:
[----:B0-----:R-:W-:Y:S01]  /*ab10*/  ULDC.64 UR4, c[0x0][0x650] ;  /* 0x0001940000047ab9 */ /* 0x001fe20000000a00 */
        /* <DEDUP_REMOVED lines=25> */
.L_x_288:
[--C-:B------:R-:W-:Y:S01]  /*acb0*/  SHF.R.U64 R12, R10, R14, R11.reuse ;  /* 0x0000000e0a0c7219 */ /* 0x100fe2000000120b */
[----:B------:R-:W0:Y:S01]  /*acc0*/  LDC R22, c[0x0][0x618] ;  /* 0x00018600ff167b82 */ /* 0x000e220000000800 */
[----:B------:R-:W-:Y:S01]  /*acd0*/  I2FP.F32.U32 R6, R4 ;  /* 0x0000000400067245 */ /* 0x000fe20000201000 */
[----:B------:R-:W-:Y:S01]  /*ace0*/  ULDC UR4, c[0x0][0x150] ;  /* 0x0000540000047ab9 */ /* 0x000fe20000000800 */
[----:B------:R-:W-:Y:S02]  /*acf0*/  SHF.R.U32.HI R5, RZ, R14, R11 ;  /* 0x0000000eff057219 */ /* 0x000fe4000001160b */
[----:B------:R-:W-:Y:S01]  /*ad00*/  IADD3 R9, P0, RZ, -R12, RZ ;  /* 0x8000000cff097210 */ /* 0x000fe20007f1e0ff */
[----:B------:R-:W-:Y:S01]  /*ad10*/  FMUL R11, R6, UR4 ;  /* 0x00000004060b7c20 */ /* 0x000fe20008400000 */
[----:B------:R-:W-:Y:S01]  /*ad20*/  ULDC UR4, c[0x0][0x154] ;  /* 0x0000550000047ab9 */ /* 0x000fe20000000800 */
[----:B------:R-:W1:Y:S02]  /*ad30*/  LDC.64 R24, c[0x0][0x640] ;  /* 0x00019000ff187b82 */ /* 0x000e640000000a00 */
[----:B------:R-:W-:-:S02]  /*ad40*/  IMAD.X R5, RZ, RZ, ~R5, P0 ;  /* 0x000000ffff057224 */ /* 0x000fc400000e0e05 */
[----:B------:R-:W2:Y:S01]  /*ad50*/  F2I.U32.TRUNC.NTZ R11, R11 ;  /* 0x0000000b000b7305 */ /* 0x000ea2000020f000 */
[----:B------:R-:W-:-:S03]  /*ad60*/  IMAD.WIDE.U32 R6, R9, R20, R16 ;  /* 0x0000001409067225 */ /* 0x000fc600078e0010 */
[----:B------:R-:W3:Y:S01]  /*ad70*/  LDC R13, c[0x0][0x144] ;  /* 0x00005100ff0d7b82 */ /* 0x000ee20000000800 */
[----:B------:R-:W-:-:S04]  /*ad80*/  IMAD R8, R5, R20, RZ ;  /* 0x0000001405087224 */ /* 0x000fc800078e02ff */
[----:B------:R-:W-:Y:S02]  /*ad90*/  IMAD R5, R9, R21, R8 ;  /* 0x0000001509057224 */ /* 0x000fe400078e0208 */
[----:B------:R-:W-:Y:S01]  /*ada0*/  IMAD.MOV.U32 R8, RZ, RZ, -0x1 ;  /* 0xffffffffff087424 */ /* 0x000fe200078e00ff */
[----:B------:R-:W4:Y:S01]  /*adb0*/  LDC R14, c[0x0][0x608] ;  /* 0x00018200ff0e7b82 */ /* 0x000f220000000800 */
[----:B------:R-:W-:Y:S01]  /*adc0*/  IMAD.IADD R5, R7, 0x1, R5 ;  /* 0x0000000107057824 */ /* 0x000fe200078e0205 */
[----:B------:R-:W-:-:S04]  /*add0*/  I2FP.F32.U32 R7, R3 ;  /* 0x0000000300077245 */ /* 0x000fc80000201000 */
[-C--:B0-----:R-:W-:Y:S01]  /*ade0*/  SHF.R.U64 R10, R6, R22.reuse, R5 ;  /* 0x00000016060a7219 */ /* 0x081fe20000001205 */
[----:B--2---:R-:W-:Y:S01]  /*adf0*/  IMAD.MOV R6, RZ, RZ, -R11 ;  /* 0x000000ffff067224 */ /* 0x004fe200078e0a0b */
[----:B------:R-:W0:Y:S01]  /*ae00*/  LDC R9, c[0x0][0x658] ;  /* 0x00019600ff097b82 */ /* 0x000e220000000800 */
[----:B-1----:R-:W-:Y:S01]  /*ae10*/  ISETP.NE.U32.AND P0, PT, R24, RZ, PT ;  /* 0x000000ff1800720c */ /* 0x002fe20003f05070 */
[----:B------:R-:W-:Y:S01]  /*ae20*/  FMUL R7, R7, UR4 ;  /* 0x0000000407077c20 */ /* 0x000fe20008400000 */
[----:B------:R-:W-:Y:S02]  /*ae30*/  SHF.R.U32.HI R5, RZ, R22, R5 ;  /* 0x00000016ff057219 */ /* 0x000fe40000011605 */
[----:B------:R-:W-:-:S03]  /*ae40*/  ISETP.NE.AND.EX P0, PT, R25, RZ, PT, P0 ;  /* 0x000000ff1900720c */ /* 0x000fc60003f05300 */
[----:B------:R-:W1:Y:S01]  /*ae50*/  LDC R20, c[0x0][0x148] ;  /* 0x00005200ff147b82 */ /* 0x000e620000000800 */
[----:B---3--:R-:W-:Y:S02]  /*ae60*/  IMAD R23, R13, R6, R4 ;  /* 0x000000060d177224 */ /* 0x008fe400078e0204 */
[----:B------:R-:W-:-:S05]  /*ae70*/  IMAD.MOV.U32 R6, RZ, RZ, 0x1 ;  /* 0x00000001ff067424 */ /* 0x000fca00078e00ff */
[----:B------:R-:W2:Y:S01]  /*ae80*/  LDC R21, c[0x0][0x600] ;  /* 0x00018000ff157b82 */ /* 0x000ea20000000800 */
[-CC-:B----4-:R-:W-:Y:S02]  /*ae90*/  SHF.R.U64 R13, R10, R14.reuse, R5.reuse ;  /* 0x0000000e0a0d7219 */ /* 0x190fe40000001205 */
[----:B------:R-:W-:Y:S02]  /*aea0*/  SHF.R.U32.HI R4, RZ, R14, R5 ;  /* 0x0000000eff047219 */ /* 0x000fe40000011605 */
[----:B------:R3:W4:Y:S03]  /*aeb0*/  F2I.U32.TRUNC.NTZ R14, R7 ;  /* 0x00000007000e7305 */ /* 0x000726000020f000 */
[----:B------:R-:W1:Y:S01]  /*aec0*/  LDC R26, c[0x0][0x648] ;  /* 0x00019200ff1a7b82 */ /* 0x000e620000000800 */
[-C--:B0-----:R-:W-:Y:S02]  /*aed0*/  SHF.R.U64 R15, R13, R9.reuse, R4 ;  /* 0x000000090d0f7219 */ /* 0x081fe40000001204 */
[----:B------:R-:W-:-:S02]  /*aee0*/  SHF.L.U32 R8, R8, R9, RZ ;  /* 0x0000000908087219 */ /* 0x000fc400000006ff */
[-C--:B------:R-:W-:Y:S01]  /*aef0*/  SHF.R.U32.HI R5, RZ, R9.reuse, R4 ;  /* 0x00000009ff057219 */ /* 0x080fe20000011604 */
[----:B------:R-:W-:Y:S01]  /*af00*/  IMAD.MOV.U32 R4, RZ, RZ, R15 ;  /* 0x000000ffff047224 */ /* 0x000fe200078e000f */
[----:B------:R-:W-:Y:S01]  /*af10*/  SHF.L.U32 R22, R6, R9, RZ ;  /* 0x0000000906167219 */ /* 0x000fe200000006ff */
[----:B------:R-:W0:Y:S01]  /*af20*/  LDC R27, c[0x0][0x638] ;  /* 0x00018e00ff1b7b82 */ /* 0x000e220000000800 */
[----:B------:R-:W-:-:S07]  /*af30*/  LOP3.LUT R28, RZ, R8, RZ, 0x33, !PT ;  /* 0x00000008ff1c7212 */ /* 0x000fce00078e33ff */
        /* <DEDUP_REMOVED lines=12> */
.L_x_289:
[----:B------:R-:W-:Y:S01]  /*b000*/  ISETP.NE.AND P0, PT, R2, 0x1, PT ;  /* 0x000000010200780c */ /* 0x000fe20003f05270 */
[----:B--2---:R-:W-:Y:S01]  /*b010*/  VIADD R7, R21, 0xffffffff ;  /* 0xffffffff15077836 */ /* 0x004fe20000000000 */
[----:B-1----:R-:W-:Y:S01]  /*b020*/  SHF.R.U64 R5, R4, R26, R5 ;  /* 0x0000001a04057219 */ /* 0x002fe20000001205 */
[----:B------:R-:W-:Y:S01]  /*b030*/  IMAD.MOV R14, RZ, RZ, -R14 ;  /* 0x000000ffff0e7224 */ /* 0x000fe200078e0a0e */
[----:B------:R-:W-:Y:S01]  /*b040*/  LOP3.LUT R4, R13, R28, RZ, 0xc0, !PT ;  /* 0x0000001c0d047212 */ /* 0x000fe200078ec0ff */
[----:B------:R-:W-:Y:S01]  /*b050*/  IMAD.MOV.U32 R8, RZ, RZ, R12 ;  /* 0x000000ffff087224 */ /* 0x000fe200078e000c */
[----:B------:R-:W-:Y:S01]  /*b060*/  LOP3.LUT R10, R10, R7, RZ, 0xc0, !PT ;  /* 0x000000070a0a7212 */ /* 0x000fe200078ec0ff */
[----:B------:R-:W-:Y:S02]  /*b070*/  IMAD.MOV R6, RZ, RZ, -R5 ;  /* 0x000000ffff067224 */ /* 0x000fe400078e0a05 */
[----:B------:R-:W-:-:S04]  /*b080*/  IMAD R4, R22, R5, R4 ;  /* 0x0000000516047224 */ /* 0x000fc800078e0204 */
[----:B------:R-:W-:Y:S02]  /*b090*/  @P0 IMAD R23, R20, R14, R3 ;  /* 0x0000000e14170224 */ /* 0x000fe400078e0203 */
[----:B0-----:R-:W-:Y:S02]  /*b0a0*/  IMAD R3, R6, R27, R15 ;  /* 0x0000001b06037224 */ /* 0x001fe400078e020f */
[----:B------:R-:W-:Y:S02]  /*b0b0*/  IMAD R7, R4, R29, R23 ;  /* 0x0000001d04077224 */ /* 0x000fe400078e0217 */
[----:B------:R-:W-:Y:S02]  /*b0c0*/  IMAD R4, R3, R21, R10 ;  /* 0x0000001503047224 */ /* 0x000fe400078e020a */
[----:B------:R-:W-:-:S03]  /*b0d0*/  IMAD.MOV.U32 R6, RZ, RZ, 0x1 ;  /* 0x00000001ff067424 */ /* 0x000fc600078e00ff */
[----:B------:R-:W-:Y:S02]  /*b0e0*/  SEL R9, R4, R7, !P0 ;  /* 0x0000000704097207 */ /* 0x000fe40004000000 */
[----:B------:R-:W-:-:S07]  /*b0f0*/  SEL R7, R7, R4, !P0 ;  /* 0x0000000407077207 */ /* 0x000fce0004000000 */
.L_x_287:
[----:B------:R-:W-:-:S08]  /*b100*/  NOP ;  /* 0x0000000000007918 */ /* 0x000fd00000000000 */
[----:B------:R-:W0:-:S00]  /*b110*/  USETMAXREG.DEALLOC.CTAPOOL 0x28 ;  /* 0x00000028000079c8 */ /* 0x000e0000080e0500 */
[----:B0-----:R-:W-:-:S13]  /*b120*/  ISETP.NE.AND P0, PT, R0, RZ, PT ;  /* 0x000000ff0000720c */ /* 0x001fda0003f05270 */
[----:B------:R-:W-:Y:S05]  /*b130*/  @P0 EXIT ;  /* 0x000000000000094d */ /* 0x000fea0003800000 */
[----:B------:R-:W-:Y:S01]  /*b140*/  LOP3.LUT P0, RZ, R6, 0xff, RZ, 0xc0, !PT ;  /* 0x000000ff06ff7812 */ /* 0x000fe2000780c0ff */
[----:B------:R-:W-:Y:S02]  /*b150*/  IMAD.MOV.U32 R3, RZ, RZ, 0x1 ;  /* 0x00000001ff037424 */ /* 0x000fe400078e00ff */
[----:B------:R-:W-:-:S10]  /*b160*/  IMAD.MOV.U32 R0, RZ, RZ, RZ ;  /* 0x000000ffff007224 */ /* 0x000fd400078e00ff */
[----:B------:R-:W-:Y:S05]  /*b170*/  @!P0 BRA `(.L_x_290) ;  /* 0x0000000c00c08947 */ /* 0x000fea0003800000 */
[----:B------:R-:W0:Y:S01]  /*b180*/  LDC R0, c[0x0][0x28c] ;  /* 0x0000a300ff007b82 */ /* 0x000e220000000800 */
[----:B------:R-:W-:Y:S01]  /*b190*/  ULDC UR21, c[0x0][0x658] ;  /* 0x0001960000157ab9 */ /* 0x000fe20000000800 */
[----:B------:R-:W-:Y:S01]  /*b1a0*/  UMOV UR5, 0xffffffff ;  /* 0xffffffff00057882 */ /* 0x000fe20000000000 */
[----:B------:R-:W-:Y:S01]  /*b1b0*/  ULDC UR4, c[0x0][0xc] ;  /* 0x0000030000047ab9 */ /* 0x000fe20000000800 */
[----:B------:R-:W-:Y:S01]  /*b1c0*/  USHF.L.U32 UR29, UR5, UR21, URZ ;  /* 0x00000015051d7299 */ /* 0x000fe2000800063f */
[C---:B------:R-:W-:Y:S01]  /*b1d0*/  LOP3.LUT P2, RZ, R18.reuse, 0x7f, RZ, 0xc0, !PT ;  /* 0x0000007f12ff7812 */ /* 0x040fe2000784c0ff */
[----:B------:R-:W-:Y:S01]  /*b1e0*/  UMOV UR6, 0x1 ;  /* 0x0000000100067882 */ /* 0x000fe20000000000 */
[----:B------:R-:W-:Y:S01]  /*b1f0*/  ULDC UR5, c[0x0][0x10] ;  /* 0x0000040000057ab9 */ /* 0x000fe20000000800 */
[----:B------:R-:W-:Y:S01]  /*b200*/  LOP3.LUT P0, RZ, R18, 0x1f, RZ, 0xc0, !PT ;  /* 0x0000001f12ff7812 */ /* 0x000fe2000780c0ff */
[----:B------:R-:W-:Y:S01]  /*b210*/  UIMAD.WIDE.U32 UR4, UR4, UR5, URZ ;  /* 0x00000005040472a5 */ /* 0x000fe2000f8e003f */
[----:B------:R-:W-:Y:S01]  /*b220*/  BSSY B0, `(.L_x_290) ;  /* 0x00000e5000007945 */ /* 0x000fe20003800000 */
[----:B------:R-:W-:Y:S01]  /*b230*/  USHF.L.U32 UR21, UR6, UR21, URZ ;  /* 0x0000001506157299 */ /* 0x000fe2000800063f */
[----:B------:R-:W-:Y:S01]  /*b240*/  IMAD.MOV.U32 R11, RZ, RZ, 0x1 ;  /* 0x00000001ff0b7424 */ /* 0x000fe200078e00ff */
[----:B------:R-:W-:Y:S01]  /*b250*/  LOP3.LUT R18, R19, 0x2, RZ, 0xfc, !PT ;  /* 0x0000000213127812 */ /* 0x000fe200078efcff */
[----:B------:R-:W-:Y:S01]  /*b260*/  ULDC UR6, c[0x0][0x14] ;  /* 0x0000050000067ab9 */ /* 0x000fe20000000800 */
[----:B------:R-:W-:Y:S01]  /*b270*/  PLOP3.LUT P0, PT, P0, P2, PT, 0x8a, 0x0 ;  /* 0x000000000000781c */ /* 0x000fe20000705172 */
[----:B------:R-:W-:-:S02]  /*b280*/  UIMAD.WIDE.U32 UR14, UR4, UR6, URZ ;  /* 0x00000006040e72a5 */ /* 0x000fc4000f8e003f */
[----:B------:R-:W-:Y:S01]  /*b290*/  UIMAD UR37, UR5, UR6, URZ ;  /* 0x00000006052572a4 */ /* 0x000fe2000f8e023f */
[----:B------:R-:W-:Y:S01]  /*b2a0*/  ULDC UR13, c[0x0][0x600] ;  /* 0x00018000000d7ab9 */ /* 0x000fe20000000800 */
[----:B------:R-:W-:Y:S02]  /*b2b0*/  ULOP3.LUT UR29, URZ, UR29, URZ, 0x33, !UPT ;  /* 0x0000001d3f1d7292 */ /* 0x000fe4000f8e333f */
[----:B------:R-:W-:Y:S01]  /*b2c0*/  UIADD3 UR13, UR13, -0x1, URZ ;  /* 0xffffffff0d0d7890 */ /* 0x000fe2000fffe03f */
[----:B0-----:R-:W-:Y:S01]  /*b2d0*/  VIADD R0, R0, 0x7f ;  /* 0x0000007f00007836 */ /* 0x001fe20000000000 */
[----:B------:R-:W-:Y:S01]  /*b2e0*/  UIADD3 UR37, UR15, UR37, URZ ;  /* 0x000000250f257290 */ /* 0x000fe2000fffe03f */
[----:B------:R-:W-:-:S03]  /*b2f0*/  ULDC.64 UR22, c[0x0][0x198] ;  /* 0x0000660000167ab9 */ /* 0x000fc60000000a00 */
[----:B------:R-:W-:-:S04]  /*b300*/  SHF.R.S32.HI R3, RZ, 0x1f, R0 ;  /* 0x0000001fff037819 */ /* 0x000fc80000011400 */
[----:B------:R-:W-:Y:S01]  /*b310*/  LEA.HI R3, R3, R0, RZ, 0x7 ;  /* 0x0000000003037211 */ /* 0x000fe200078f38ff */
[----:B------:R-:W-:-:S03]  /*b320*/  IMAD.MOV.U32 R0, RZ, RZ, RZ ;  /* 0x000000ffff007224 */ /* 0x000fc600078e00ff */
[----:B------:R-:W-:Y:S01]  /*b330*/  SHF.R.S32.HI R13, RZ, 0x7, R3 ;  /* 0x00000007ff0d7819 */ /* 0x000fe20000011403 */
[----:B------:R-:W-:-:S04]  /*b340*/  IMAD.MOV.U32 R3, RZ, RZ, 0x1 ;  /* 0x00000001ff037424 */ /* 0x000fc800078e00ff */
[----:B------:R-:W-:-:S07]  /*b350*/  VIADD R10, R13, 0x1 ;  /* 0x000000010d0a7836 */ /* 0x000fce0000000000 */
.L_x_302:
[----:B------:R-:W-:-:S03]  /*b360*/  UMOV UR4, 0xffffffff ;  /* 0xffffffff00047882 */ /* 0x000fc60000000000 */
[----:B------:R-:W-:Y:S05]  /*b370*/  BRA.DIV UR4, `(.L_x_291) ;  /* 0x0000000e04e47947 */ /* 0x000fea000b800000 */
[----:B------:R-:W-:-:S13]  /*b380*/  ELECT P6, URZ, PT ;  /* 0x00000000003f782f */ /* 0x000fda00038c0000 */
.L_x_311:
[----:B------:R-:W0:Y:S01]  /*b390*/  LDC R4, c[0x0][0x28c] ;  /* 0x0000a300ff047b82 */ /* 0x000e220000000800 */
[----:B------:R-:W-:Y:S01]  /*b3a0*/  BSSY B1, `(.L_x_292) ;  /* 0x000005a000017945 */ /* 0x000fe20003800000 */
[----:B0-----:R-:W-:-:S13]  /*b3b0*/  ISETP.LT.OR P6, PT, R4, 0x1, !P6 ;  /* 0x000000010400780c */ /* 0x001fda00077c1670 */
[----:B------:R-:W-:Y:S05]  /*b3c0*/  @P6 BRA `(.L_x_293) ;  /* 0x00000004005c6947 */ /* 0x000fea0003800000 */
[----:B------:R-:W-:Y:S02]  /*b3d0*/  IMAD.SHL.U32 R14, R7, 0x80, RZ ;  /* 0x00000080070e7824 */ /* 0x000fe400078e00ff */
[----:B------:R-:W-:Y:S02]  /*b3e0*/  IMAD.SHL.U32 R15, R9, 0x100, RZ ;  /* 0x00000100090f7824 */ /* 0x000fe400078e00ff */
[----:B------:R-:W-:Y:S02]  /*b3f0*/  IMAD.MOV.U32 R20, RZ, RZ, RZ ;  /* 0x000000ffff147224 */ /* 0x000fe400078e00ff */
[----:B------:R-:W-:Y:S02]  /*b400*/  IMAD.MOV.U32 R4, RZ, RZ, R10 ;  /* 0x000000ffff047224 */ /* 0x000fe400078e000a */
[----:B------:R-:W-:Y:S02]  /*b410*/  IMAD.MOV.U32 R5, RZ, RZ, R3 ;  /* 0x000000ffff057224 */ /* 0x000fe400078e0003 */
[----:B------:R-:W-:-:S07]  /*b420*/  IMAD.MOV.U32 R6, RZ, RZ, R0 ;  /* 0x000000ffff067224 */ /* 0x000fce00078e0000 */
.L_x_297:
[----:B------:R-:W0:Y:S01]  /*b430*/  S2R R12, SR_CgaCtaId ;  /* 0x00000000000c7919 */ /* 0x000e220000008800 */
[----:B------:R-:W-:Y:S01]  /*b440*/  MOV R7, 0x400 ;  /* 0x0000040000077802 */ /* 0x000fe20000000f00 */
[----:B------:R-:W1:Y:S03]  /*b450*/  @!P2 LDC R9, c[0x0][0x500] ;  /* 0x00014000ff09ab82 */ /* 0x000e660000000800 */
[----:B0-----:R-:W-:Y:S02]  /*b460*/  LEA R21, R12, R7, 0x18 ;  /* 0x000000070c157211 */ /* 0x001fe400078ec0ff */
[----:B------:R-:W-:-:S03]  /*b470*/  SHF.L.U32 R7, R5, 0x1f, RZ ;  /* 0x0000001f05077819 */ /* 0x000fc600000006ff */
[----:B------:R-:W-:-:S04]  /*b480*/  IMAD R12, R6, 0x8, R21 ;  /* 0x00000008060c7824 */ /* 0x000fc800078e0215 */
[----:B------:R-:W0:Y:S02]  /*b490*/  SYNCS.PHASECHK.TRANS64.TRYWAIT P1, [R12+URZ+0x10], R7 ;  /* 0x000010070c0075a7 */ /* 0x000e24000802017f */
[----:B01----:R-:W-:Y:S05]  /*b4a0*/  @!P1 BRA `(.L_x_294) ;  /* 0x0000000c00b89947 */ /* 0x003fea0003800000 */
.L_x_312:
[----:B0-----:R-:W-:Y:S01]  /*b4b0*/  PRMT R7, R18, 0x9910, RZ ;  /* 0x0000991012077816 */ /* 0x001fe200000000ff */
[----:B------:R0:W-:Y:S03]  /*b4c0*/  @!P2 SYNCS.ARRIVE.TRANS64 RZ, [R12+URZ], R9 ;  /* 0x000000090cffa9a7 */ /* 0x0001e6000800003f */
[----:B------:R-:W-:-:S13]  /*b4d0*/  ISETP.NE.AND P1, PT, R7, 0x2, PT ;  /* 0x000000020700780c */ /* 0x000fda0003f25270 */
[----:B0-----:R-:W-:Y:S05]  /*b4e0*/  @P1 BRA `(.L_x_295) ;  /* 0x0000000000041947 */ /* 0x001fea0003800000 */
[----:B------:R-:W-:Y:S01]  /*b4f0*/  BPT.TRAP 0x1 ;  /* 0x000000040000795c */ /* 0x000fe20000300000 */
.L_x_295:
[----:B------:R-:W-:Y:S05]  /*b500*/  @P0 BRA `(.L_x_296) ;  /* 0x0000000000040947 */ /* 0x000fea0003800000 */
[----:B------:R-:W-:Y:S01]  /*b510*/  BPT.TRAP 0x1 ;  /* 0x000000040000795c */ /* 0x000fe20000300000 */
.L_x_296:
[----:B------:R-:W-:Y:S01]  /*b520*/  R2UR UR56, R21 ;  /* 0x00000000153872ca */ /* 0x000fe200000e0000 */
[----:B------:R-:W-:Y:S01]  /*b530*/  IMAD R21, R6, 0x10000, R21 ;  /* 0x0001000006157824 */ /* 0x000fe200078e0215 */
[----:B------:R-:W-:Y:S01]  /*b540*/  R2UR UR10, R20 ;  /* 0x00000000140a72ca */ /* 0x000fe200000e0000 */
[----:B------:R-:W-:Y:S01]  /*b550*/  UIADD3 UR30, UP0, UR22, 0xf0, URZ ;  /* 0x000000f0161e7890 */ /* 0x000fe2000ff1e03f */
[----:B------:R-:W-:Y:S01]  /*b560*/  R2UR UR16, R6 ;  /* 0x00000000061072ca */ /* 0x000fe200000e0000 */
[----:B------:R-:W-:Y:S01]  /*b570*/  VIADD R4, R4, 0xffffffff ;  /* 0xffffffff04047836 */ /* 0x000fe20000000000 */
[----:B------:R-:W-:Y:S01]  /*b580*/  R2UR UR32, R21 ;  /* 0x00000000152072ca */ /* 0x000fe200000e0000 */
[----:B------:R-:W-:Y:S01]  /*b590*/  UIADD3.X UR31, URZ, UR23, URZ, UP0, !UPT ;  /* 0x000000173f1f7290 */ /* 0x000fe200087fe43f */
[----:B------:R-:W-:Y:S01]  /*b5a0*/  R2UR UR9, R12 ;  /* 0x000000000c0972ca */ /* 0x000fe200000e0000 */
[----:B------:R-:W-:Y:S01]  /*b5b0*/  UIADD3 UR6, UP1, UR22, 0x1f0, URZ ;  /* 0x000001f016067890 */ /* 0x000fe2000ff3e03f */
[----:B------:R-:W-:Y:S01]  /*b5c0*/  R2UR UR11, R14 ;  /* 0x000000000e0b72ca */ /* 0x000fe200000e0000 */
[----:B------:R-:W-:Y:S01]  /*b5d0*/  UMOV UR4, 0x0 ;  /* 0x0000000000047882 */ /* 0x000fe20000000000 */
[----:B------:R-:W-:Y:S01]  /*b5e0*/  R2UR UR12, R8 ;  /* 0x00000000080c72ca */ /* 0x000fe200000e0000 */
[----:B------:R-:W-:Y:S01]  /*b5f0*/  UIADD3 UR56, UR56, 0x20100, URZ ;  /* 0x0002010038387890 */ /* 0x000fe2000fffe03f */
[----:B------:R-:W-:Y:S01]  /*b600*/  R2UR UR59, R15 ;  /* 0x000000000f3b72ca */ /* 0x000fe200000e0000 */
[----:B------:R-:W-:Y:S01]  /*b610*/  UIADD3 UR50, UR10, 0x20, URZ ;  /* 0x000000200a327890 */ /* 0x000fe2000fffe03f */
[----:B------:R-:W-:Y:S01]  /*b620*/  ISETP.GT.AND P3, PT, R4, 0x1, PT ;  /* 0x000000010400780c */ /* 0x000fe20003f64270 */
[----:B------:R-:W-:Y:S01]  /*b630*/  ULEA UR56, UR16, UR56, 0x11 ;  /* 0x0000003810387291 */ /* 0x000fe2000f8e883f */
[----:B------:R-:W-:Y:S01]  /*b640*/  VIADD R6, R6, 0x1 ;  /* 0x0000000106067836 */ /* 0x000fe20000000000 */
[----:B------:R-:W-:Y:S01]  /*b650*/  UIADD3 UR8, UR32, 0x100, URZ ;  /* 0x0000010020087890 */ /* 0x000fe2000fffe03f */
[----:B------:R-:W-:Y:S01]  /*b660*/  VIADD R20, R20, 0x80 ;  /* 0x0000008014147836 */ /* 0x000fe20000000000 */
[----:B------:R-:W-:-:S02]  /*b670*/  UIADD3 UR48, UR32, 0x4100, URZ ;  /* 0x0000410020307890 */ /* 0x000fc4000fffe03f */
[----:B------:R-:W-:Y:S01]  /*b680*/  UIADD3 UR42, UR10, 0x40, URZ ;  /* 0x000000400a2a7890 */ /* 0x000fe2000fffe03f */
[C---:B------:R-:W-:Y:S01]  /*b690*/  ISETP.NE.AND P1, PT, R6.reuse, 0x2, PT ;  /* 0x000000020600780c */ /* 0x040fe20003f25270 */
[----:B------:R-:W-:Y:S02]  /*b6a0*/  UIADD3 UR40, UR32, 0x8100, URZ ;  /* 0x0000810020287890 */ /* 0x000fe4000fffe03f */
[----:B------:R-:W-:Y:S01]  /*b6b0*/  UIADD3 UR34, UR10, 0x60, URZ ;  /* 0x000000600a227890 */ /* 0x000fe2000fffe03f */
[----:B------:R-:W-:Y:S01]  /*b6c0*/  SEL R12, RZ, 0x1, P1 ;  /* 0x00000001ff0c7807 */ /* 0x000fe20000800000 */
[----:B------:R-:W-:Y:S01]  /*b6d0*/  UIADD3 UR32, UR32, 0xc100, URZ ;  /* 0x0000c10020207890 */ /* 0x000fe2000fffe03f */
[----:B------:R-:W-:Y:S01]  /*b6e0*/  SEL R6, R6, RZ, P1 ;  /* 0x000000ff06067207 */ /* 0x000fe20000800000 */
[----:B------:R-:W-:Y:S01]  /*b6f0*/  UMOV UR5, 0x10000000 ;  /* 0x1000000000057882 */ /* 0x000fe20000000000 */
[----:B------:R-:W-:Y:S01]  /*b700*/  UIADD3.X UR7, URZ, UR23, URZ, UP1, !UPT ;  /* 0x000000173f077290 */ /* 0x000fe20008ffe43f */
[----:B------:R0:W-:Y:S01]  /*b710*/  UTMALDG.3D [UR8], [UR30], desc[UR4] ;  /* 0x000004081e0075b4 */ /* 0x0001e20008011000 */
[----:B------:R-:W-:Y:S01]  /*b720*/  UIADD3 UR24, UR56, 0x8000, URZ ;  /* 0x0000800038187890 */ /* 0x000fe2000fffe03f */
[----:B------:R-:W-:Y:S01]  /*b730*/  LOP3.LUT R5, R5, R12, RZ, 0x3c, !PT ;  /* 0x0000000c05057212 */ /* 0x000fe200078e3cff */
[----:B------:R-:W-:Y:S01]  /*b740*/  UIADD3 UR16, UR56, 0x10000, URZ ;  /* 0x0001000038107890 */ /* 0x000fe2000fffe03f */
[----:B------:R-:W-:Y:S01]  /*b750*/  UMOV UR49, UR9 ;  /* 0x0000000900317c82 */ /* 0x000fe20008000000 */
        /* <DEDUP_REMOVED lines=8> */
[----:B------:R1:W-:Y:S01]  /*b7e0*/  UTMALDG.3D [UR48], [UR30], desc[UR4] ;  /* 0x000004301e0075b4 */ /* 0x0003e20008011000 */
        /* <DEDUP_REMOVED lines=9> */
[----:B0-----:R-:W-:Y:S01]  /*b880*/  UIADD3 UR8, UR56, 0x18000, URZ ;  /* 0x0001800038087890 */ /* 0x001fe2000fffe03f */
[----:B------:R-:W-:Y:S01]  /*b890*/  UMOV UR19, UR59 ;  /* 0x0000003b00137c82 */ /* 0x000fe20008000000 */
[----:B------:R-:W-:Y:S01]  /*b8a0*/  UMOV UR20, UR12 ;  /* 0x0000000c00147c82 */ /* 0x000fe20008000000 */
[----:B------:R-:W-:Y:S01]  /*b8b0*/  UMOV UR18, UR42 ;  /* 0x0000002a00127c82 */ /* 0x000fe20008000000 */
[----:B------:R-:W-:Y:S01]  /*b8c0*/  UMOV UR11, UR59 ;  /* 0x0000003b000b7c82 */ /* 0x000fe20008000000 */
[----:B------:R1:W-:Y:S01]  /*b8d0*/  UTMALDG.3D [UR32], [UR30], desc[UR4] ;  /* 0x000004201e0075b4 */ /* 0x0003e20008011000 */
[----:B------:R-:W-:Y:S01]  /*b8e0*/  UMOV UR10, UR34 ;  /* 0x00000022000a7c82 */ /* 0x000fe20008000000 */
[----:B------:R1:W-:Y:S01]  /*b8f0*/  UTMALDG.3D [UR56], [UR6], desc[UR4] ;  /* 0x00000438060075b4 */ /* 0x0003e20008011000 */
[----:B------:R1:W-:Y:S01]  /*b900*/  UTMALDG.3D [UR24], [UR6], desc[UR4] ;  /* 0x00000418060075b4 */ /* 0x0003e20008011000 */
[----:B------:R1:W-:Y:S01]  /*b910*/  UTMALDG.3D [UR16], [UR6], desc[UR4] ;  /* 0x00000410060075b4 */ /* 0x0003e20008011000 */
[----:B------:R1:W-:Y:S02]  /*b920*/  UTMALDG.3D [UR8], [UR6], desc[UR4] ;  /* 0x00000408060075b4 */ /* 0x0003e40008011000 */
[----:B-1----:R-:W-:Y:S05]  /*b930*/  @P3 BRA `(.L_x_297) ;  /* 0xfffffff800bc3947 */ /* 0x002fea000383ffff */
.L_x_293:
[----:B------:R-:W-:Y:S05]  /*b940*/  BSYNC B1 ;  /* 0x0000000000017941 */ /* 0x000fea0003800000 */
.L_x_292:
[----:B------:R-:W-:Y:S01]  /*b950*/  LOP3.LUT P3, RZ, R11, 0xff, RZ, 0xc0, !PT ;  /* 0x000000ff0bff7812 */ /* 0x000fe2000786c0ff */
[----:B------:R-:W-:Y:S01]  /*b960*/  IMAD.IADD R0, R13, 0x1, R0 ;  /* 0x000000010d007824 */ /* 0x000fe200078e0200 */
[----:B------:R-:W-:Y:S01]  /*b970*/  IADD3 R16, P4, R16, UR14, RZ ;  /* 0x0000000e10107c10 */ /* 0x000fe2000ff9e0ff */
[----:B------:R-:W-:Y:S01]  /*b980*/  ULDC.64 UR4, c[0x0][0x650] ;  /* 0x0001940000047ab9 */ /* 0x000fe20000000a00 */
[----:B------:R-:W-:Y:S01]  /*b990*/  BSSY B1, `(.L_x_298) ;  /* 0x000006b000017945 */ /* 0x000fe20003800000 */
[----:B------:R-:W-:Y:S01]  /*b9a0*/  IMAD.MOV.U32 R7, RZ, RZ, -0x1 ;  /* 0xffffffffff077424 */ /* 0x000fe200078e00ff */
[----:B------:R-:W-:Y:S01]  /*b9b0*/  SHF.R.U32.HI R4, RZ, 0x1, R0 ;  /* 0x00000001ff047819 */ /* 0x000fe20000011600 */
[----:B------:R-:W-:Y:S01]  /*b9c0*/  IMAD.MOV.U32 R9, RZ, RZ, -0x1 ;  /* 0xffffffffff097424 */ /* 0x000fe200078e00ff */
[----:B------:R-:W-:Y:S01]  /*b9d0*/  ISETP.GT.U32.AND P1, PT, R0, 0x1, PT ;  /* 0x000000010000780c */ /* 0x000fe20003f24070 */
[----:B------:R-:W-:Y:S01]  /*b9e0*/  IMAD.MOV.U32 R8, RZ, RZ, -0x1 ;  /* 0xffffffffff087424 */ /* 0x000fe200078e00ff */
[----:B------:R-:W-:-:S02]  /*b9f0*/  LOP3.LUT R4, R4, 0x1, RZ, 0xc0, !PT ;  /* 0x0000000104047812 */ /* 0x000fc400078ec0ff */
[----:B------:R-:W-:Y:S01]  /*ba00*/  ISETP.LT.U32.AND P1, PT, R13, 0x2, P1 ;  /* 0x000000020d00780c */ /* 0x000fe20000f21070 */
[----:B------:R-:W0:Y:S01]  /*ba10*/  @P3 S2R R6, SR_CgaCtaId ;  /* 0x0000000000063919 */ /* 0x000e220000008800 */
[----:B------:R-:W-:Y:S02]  /*ba20*/  @P3 MOV R5, 0x400 ;  /* 0x0000040000053802 */ /* 0x000fe40000000f00 */
[----:B------:R-:W-:Y:S02]  /*ba30*/  IADD3.X R17, R17, UR37, RZ, P4, !PT ;  /* 0x0000002511117c10 */ /* 0x000fe4000a7fe4ff */
[----:B------:R-:W-:Y:S02]  /*ba40*/  ISETP.GE.U32.AND P4, PT, R16, UR4, PT ;  /* 0x0000000410007c0c */ /* 0x000fe4000bf86070 */
[----:B------:R-:W-:Y:S02]  /*ba50*/  LOP3.LUT R0, R0, 0x1, RZ, 0xc0, !PT ;  /* 0x0000000100007812 */ /* 0x000fe400078ec0ff */
[----:B------:R-:W-:-:S02]  /*ba60*/  PRMT R11, RZ, 0x7610, R11 ;  /* 0x00007610ff0b7816 */ /* 0x000fc4000000000b */
[----:B0-----:R-:W-:-:S04]  /*ba70*/  @P3 LEA R5, R6, R5, 0x18 ;  /* 0x0000000506053211 */ /* 0x001fc800078ec0ff */
[----:B------:R0:W-:Y:S01]  /*ba80*/  @P3 SYNCS.ARRIVE.TRANS64.A1T0 RZ, [R5+URZ+0x38], RZ ;  /* 0x000038ff05ff39a7 */ /* 0x0001e2000810003f */
[----:B------:R-:W-:Y:S02]  /*ba90*/  ISETP.NE.U32.AND P3, PT, R4, 0x1, PT ;  /* 0x000000010400780c */ /* 0x000fe40003f65070 */
[----:B------:R-:W-:Y:S02]  /*baa0*/  SEL R4, RZ, 0x1, !P1 ;  /* 0x00000001ff047807 */ /* 0x000fe40004800000 */
[----:B------:R-:W-:Y:S02]  /*bab0*/  ISETP.GE.U32.AND.EX P1, PT, R17, UR5, PT, P4 ;  /* 0x0000000511007c0c */ /* 0x000fe4000bf26140 */
[----:B------:R-:W-:-:S04]  /*bac0*/  ISETP.GT.U32.AND P3, PT, R13, 0x1, !P3 ;  /* 0x000000010d00780c */ /* 0x000fc80005f64070 */
[----:B0-----:R-:W-:-:S04]  /*bad0*/  SEL R5, RZ, 0x1, !P3 ;  /* 0x00000001ff057807 */ /* 0x001fc80005800000 */
[--C-:B------:R-:W-:Y:S02]  /*bae0*/  LOP3.LUT R3, R5, R3, R4.reuse, 0x96, !PT ;  /* 0x0000000305037212 */ /* 0x100fe400078e9604 */
[----:B------:R-:W-:Y:S01]  /*baf0*/  PRMT R4, RZ, 0x7610, R4 ;  /* 0x00007610ff047816 */ /* 0x000fe20000000004 */
[----:B------:R-:W-:Y:S06]  /*bb00*/  @P1 BRA `(.L_x_299) ;  /* 0x00000004004c1947 */ /* 0x000fec0003800000 */
[----:B------:R-:W-:Y:S01]  /*bb10*/  ULDC.64 UR4, c[0x0][0x628] ;  /* 0x00018a0000047ab9 */ /* 0x000fe20000000a00 */
[----:B------:R-:W0:Y:S01]  /*bb20*/  S2R R14, SR_CTAID.X ;  /* 0x00000000000e7919 */ /* 0x000e220000002500 */
[----:B------:R-:W-:Y:S01]  /*bb30*/  ISETP.NE.U32.AND P1, PT, RZ, UR4, PT ;  /* 0x00000004ff007c0c */ /* 0x000fe2000bf25070 */
[----:B------:R-:W-:Y:S01]  /*bb40*/  ULDC UR7, c[0x0][0x630] ;  /* 0x00018c0000077ab9 */ /* 0x000fe20000000800 */
[----:B------:R-:W-:Y:S01]  /*bb50*/  IMAD.MOV.U32 R4, RZ, RZ, R16 ;  /* 0x000000ffff047224 */ /* 0x000fe200078e0010 */
[----:B------:R-:W1:Y:S01]  /*bb60*/  S2R R12, SR_CTAID.Y ;  /* 0x00000000000c7919 */ /* 0x000e620000002600 */
[----:B------:R-:W-:Y:S01]  /*bb70*/  ISETP.NE.AND.EX P1, PT, RZ, UR5, PT, P1 ;  /* 0x00000005ff007c0c */ /* 0x000fe2000bf25310 */
[----:B------:R-:W-:-:S12]  /*bb80*/  IMAD.MOV.U32 R5, RZ, RZ, R17 ;  /* 0x000000ffff057224 */ /* 0x000fd800078e0011 */
[----:B------:R-:W-:Y:S05]  /*bb90*/  @!P1 BRA `(.L_x_300) ;  /* 0x0000000000289947 */ /* 0x000fea0003800000 */
[----:B------:R-:W-:Y:S02]  /*bba0*/  ULDC UR6, c[0x0][0x634] ;  /* 0x00018d0000067ab9 */ /* 0x000fe40000000800 */
[----:B------:R-:W-:-:S05]  /*bbb0*/  IADD3 R9, P1, R16, UR6, RZ ;  /* 0x0000000610097c10 */ /* 0x000fca000ff3e0ff */
[----:B------:R-:W-:-:S04]  /*bbc0*/  IMAD.X R15, RZ, RZ, R17, P1 ;  /* 0x000000ffff0f7224 */ /* 0x000fc800008e0611 */
[----:B------:R-:W-:-:S04]  /*bbd0*/  IMAD.WIDE.U32 R6, R15, UR4, RZ ;  /* 0x000000040f067c25 */ /* 0x000fc8000f8e00ff */
[----:B------:R-:W-:-:S04]  /*bbe0*/  IMAD.WIDE.U32 R6, P1, R9, UR5, R6 ;  /* 0x0000000509067c25 */ /* 0x000fc8000f820006 */
[----:B------:R-:W-:-:S04]  /*bbf0*/  IMAD.WIDE.U32 R8, R9, UR4, RZ ;  /* 0x0000000409087c25 */ /* 0x000fc8000f8e00ff */
[----:B------:R-:W-:Y:S01]  /*bc00*/  IMAD.X R5, RZ, RZ, RZ, P1 ;  /* 0x000000ffff057224 */ /* 0x000fe200008e06ff */
[----:B------:R-:W-:Y:S01]  /*bc10*/  IADD3 RZ, P1, R9, R6, RZ ;  /* 0x0000000609ff7210 */ /* 0x000fe20007f3e0ff */
[----:B------:R-:W-:-:S04]  /*bc20*/  IMAD.MOV.U32 R4, RZ, RZ, R7 ;  /* 0x000000ffff047224 */ /* 0x000fc800078e0007 */
[----:B------:R-:W-:-:S08]  /*bc30*/  IMAD.WIDE.U32.X R4, R15, UR5, R4, P1 ;  /* 0x000000050f047c25 */ /* 0x000fd000088e0404 */
.L_x_300:
[--C-:B------:R-:W-:Y:S01]  /*bc40*/  SHF.R.U64 R8, R4, UR7, R5.reuse ;  /* 0x0000000704087c19 */ /* 0x100fe20008001205 */
[----:B------:R-:W-:Y:S01]  /*bc50*/  ULDC.64 UR4, c[0x0][0x620] ;  /* 0x0001880000047ab9 */ /* 0x000fe20000000a00 */
[----:B------:R-:W-:Y:S01]  /*bc60*/  SHF.R.U32.HI R4, RZ, UR7, R5 ;  /* 0x00000007ff047c19 */ /* 0x000fe20008011605 */
[----:B------:R-:W2:Y:S01]  /*bc70*/  LDC R25, c[0x0][0x144] ;  /* 0x00005100ff197b82 */ /* 0x000ea20000000800 */
[----:B------:R-:W-:Y:S01]  /*bc80*/  IADD3 R7, P1, RZ, -R8, RZ ;  /* 0x80000008ff077210 */ /* 0x000fe20007f3e0ff */
[----:B------:R-:W-:Y:S01]  /*bc90*/  ULDC.64 UR8, c[0x0][0x640] ;  /* 0x0001900000087ab9 */ /* 0x000fe20000000a00 */
[----:B0-----:R-:W-:Y:S01]  /*bca0*/  I2FP.F32.U32 R9, R14 ;  /* 0x0000000e00097245 */ /* 0x001fe20000201000 */
[----:B------:R-:W-:Y:S02]  /*bcb0*/  ULDC UR6, c[0x0][0x608] ;  /* 0x0001820000067ab9 */ /* 0x000fe40000000800 */
[----:B------:R-:W-:Y:S01]  /*bcc0*/  IMAD.X R4, RZ, RZ, ~R4, P1 ;  /* 0x000000ffff047224 */ /* 0x000fe200008e0e04 */
[----:B------:R-:W-:Y:S01]  /*bcd0*/  ISETP.NE.U32.AND P1, PT, RZ, UR8, PT ;  /* 0x00000008ff007c0c */ /* 0x000fe2000bf25070 */
[----:B------:R-:W0:Y:S02]  /*bce0*/  LDC R21, c[0x0][0x148] ;  /* 0x00005200ff157b82 */ /* 0x000e240000000800 */
[----:B------:R-:W-:Y:S01]  /*bcf0*/  IMAD R6, R4, UR4, RZ ;  /* 0x0000000404067c24 */ /* 0x000fe2000f8e02ff */
[----:B------:R-:W-:Y:S01]  /*bd00*/  ISETP.NE.AND.EX P1, PT, RZ, UR9, PT, P1 ;  /* 0x00000009ff007c0c */ /* 0x000fe2000bf25310 */
[----:B------:R-:W-:Y:S01]  /*bd10*/  IMAD.WIDE.U32 R4, R7, UR4, R16 ;  /* 0x0000000407047c25 */ /* 0x000fe2000f8e0010 */
[----:B------:R-:W-:-:S03]  /*bd20*/  ULDC UR4, c[0x0][0x150] ;  /* 0x0000540000047ab9 */ /* 0x000fc60000000800 */
[----:B------:R-:W-:Y:S02]  /*bd30*/  IMAD R7, R7, UR5, R6 ;  /* 0x0000000507077c24 */ /* 0x000fe4000f8e0206 */
[----:B------:R-:W-:Y:S01]  /*bd40*/  FMUL R6, R9, UR4 ;  /* 0x0000000409067c20 */ /* 0x000fe20008400000 */
[----:B------:R-:W-:Y:S01]  /*bd50*/  ULDC UR4, c[0x0][0x618] ;  /* 0x0001860000047ab9 */ /* 0x000fe20000000800 */
[----:B------:R-:W-:Y:S01]  /*bd60*/  ULDC UR5, c[0x0][0x154] ;  /* 0x0000550000057ab9 */ /* 0x000fe20000000800 */
[----:B------:R-:W-:-:S03]  /*bd70*/  IMAD.IADD R5, R5, 0x1, R7 ;  /* 0x0000000105057824 */ /* 0x000fc600078e0207 */
[----:B------:R-:W3:Y:S02]  /*bd80*/  F2I.U32.TRUNC.NTZ R6, R6 ;  /* 0x0000000600067305 */ /* 0x000ee4000020f000 */
[----:B------:R-:W-:Y:S02]  /*bd90*/  SHF.R.U64 R9, R4, UR4, R5 ;  /* 0x0000000404097c19 */ /* 0x000fe40008001205 */
[----:B-1----:R-:W-:-:S05]  /*bda0*/  I2FP.F32.U32 R4, R12 ;  /* 0x0000000c00047245 */ /* 0x002fca0000201000 */
[----:B------:R-:W-:Y:S01]  /*bdb0*/  FMUL R22, R4, UR5 ;  /* 0x0000000504167c20 */ /* 0x000fe20008400000 */
[----:B------:R-:W-:Y:S01]  /*bdc0*/  SHF.R.U32.HI R4, RZ, UR4, R5 ;  /* 0x00000004ff047c19 */ /* 0x000fe20008011605 */
[----:B------:R-:W-:-:S03]  /*bdd0*/  ULDC UR4, c[0x0][0x658] ;  /* 0x0001960000047ab9 */ /* 0x000fc60000000800 */
[--C-:B------:R-:W-:Y:S01]  /*bde0*/  SHF.R.U64 R20, R9, UR6, R4.reuse ;  /* 0x0000000609147c19 */ /* 0x100fe20008001204 */
[----:B------:R-:W1:Y:S01]  /*bdf0*/  F2I.U32.TRUNC.NTZ R22, R22 ;  /* 0x0000001600167305 */ /* 0x000e62000020f000 */
[----:B------:R-:W-:Y:S01]  /*be00*/  SHF.R.U32.HI R5, RZ, UR6, R4 ;  /* 0x00000006ff057c19 */ /* 0x000fe20008011604 */
[----:B---3--:R-:W-:-:S03]  /*be10*/  IMAD.MOV R6, RZ, RZ, -R6 ;  /* 0x000000ffff067224 */ /* 0x008fc600078e0a06 */
[--C-:B------:R-:W-:Y:S01]  /*be20*/  SHF.R.U64 R15, R20, UR4, R5.reuse ;  /* 0x00000004140f7c19 */ /* 0x100fe20008001205 */
[----:B--2---:R-:W-:Y:S01]  /*be30*/  IMAD R14, R25, R6, R14 ;  /* 0x00000006190e7224 */ /* 0x004fe200078e020e */
[----:B------:R-:W-:-:S03]  /*be40*/  SHF.R.U32.HI R23, RZ, UR4, R5 ;  /* 0x00000004ff177c19 */ /* 0x000fc60008011605 */
[----:B------:R-:W-:Y:S02]  /*be50*/  IMAD.MOV.U32 R4, RZ, RZ, R15 ;  /* 0x000000ffff047224 */ /* 0x000fe400078e000f */
[----:B------:R-:W-:Y:S01]  /*be60*/  IMAD.MOV.U32 R5, RZ, RZ, R23 ;  /* 0x000000ffff057224 */ /* 0x000fe200078e0017 */
[----:B-1----:R-:W-:Y:S06]  /*be70*/  @!P1 BRA `(.L_x_301) ;  /* 0x0000000000289947 */ /* 0x002fec0003800000 */
[----:B------:R-:W-:Y:S02]  /*be80*/  ULDC UR4, c[0x0][0x64c] ;  /* 0x0001930000047ab9 */ /* 0x000fe40000000800 */
[----:B------:R-:W-:-:S05]  /*be90*/  IADD3 R5, P1, R15, UR4, RZ ;  /* 0x000000040f057c10 */ /* 0x000fca000ff3e0ff */
[----:B------:R-:W-:-:S04]  /*bea0*/  IMAD.X R23, RZ, RZ, R23, P1 ;  /* 0x000000ffff177224 */ /* 0x000fc800008e0617 */
[----:B------:R-:W-:-:S04]  /*beb0*/  IMAD.WIDE.U32 R6, R23, UR8, RZ ;  /* 0x0000000817067c25 */ /* 0x000fc8000f8e00ff */
[----:B------:R-:W-:-:S04]  /*bec0*/  IMAD.WIDE.U32 R6, P1, R5, UR9, R6 ;  /* 0x0000000905067c25 */ /* 0x000fc8000f820006 */
[----:B------:R-:W-:-:S04]  /*bed0*/  IMAD.WIDE.U32 R4, R5, UR8, RZ ;  /* 0x0000000805047c25 */ /* 0x000fc8000f8e00ff */
[----:B------:R-:W-:Y:S01]  /*bee0*/  IMAD.MOV.U32 R4, RZ, RZ, R7 ;  /* 0x000000ffff047224 */ /* 0x000fe200078e0007 */
[----:B------:R-:W-:Y:S01]  /*bef0*/  IADD3 RZ, P3, R5, R6, RZ ;  /* 0x0000000605ff7210 */ /* 0x000fe20007f7e0ff */
[----:B------:R-:W-:-:S04]  /*bf00*/  IMAD.X R5, RZ, RZ, RZ, P1 ;  /* 0x000000ffff057224 */ /* 0x000fc800008e06ff */
[----:B------:R-:W-:-:S08]  /*bf10*/  IMAD.WIDE.U32.X R4, R23, UR9, R4, P3 ;  /* 0x0000000917047c25 */ /* 0x000fd000098e0404 */
.L_x_301:
[----:B------:R-:W-:Y:S01]  /*bf20*/  ISETP.NE.AND P1, PT, R2, 0x1, PT ;  /* 0x000000010200780c */ /* 0x000fe20003f25270 */
[----:B------:R-:W-:Y:S01]  /*bf30*/  ULDC UR4, c[0x0][0x648] ;  /* 0x0001920000047ab9 */ /* 0x000fe20000000800 */
[----:B------:R-:W-:Y:S01]  /*bf40*/  LOP3.LUT R20, R20, UR29, RZ, 0xc0, !PT ;  /* 0x0000001d14147c12 */ /* 0x000fe2000f8ec0ff */
[----:B------:R-:W-:Y:S01]  /*bf50*/  IMAD.MOV R22, RZ, RZ, -R22 ;  /* 0x000000ffff167224 */ /* 0x000fe200078e0a16 */
[----:B------:R-:W-:Y:S01]  /*bf60*/  SHF.R.U64 R5, R4, UR4, R5 ;  /* 0x0000000404057c19 */ /* 0x000fe20008001205 */
[----:B------:R-:W-:Y:S01]  /*bf70*/  ULDC UR4, c[0x0][0x638] ;  /* 0x00018e0000047ab9 */ /* 0x000fe20000000800 */
[----:B------:R-:W-:Y:S01]  /*bf80*/  LOP3.LUT R6, R9, UR13, RZ, 0xc0, !PT ;  /* 0x0000000d09067c12 */ /* 0x000fe2000f8ec0ff */
[----:B------:R-:W-:Y:S02]  /*bf90*/  ULDC UR5, c[0x0][0x610] ;  /* 0x0001840000057ab9 */ /* 0x000fe40000000800 */
[----:B------:R-:W-:Y:S02]  /*bfa0*/  IMAD.MOV R4, RZ, RZ, -R5 ;  /* 0x000000ffff047224 */ /* 0x000fe400078e0a05 */
[----:B------:R-:W-:-:S02]  /*bfb0*/  IMAD R5, R5, UR21, R20 ;  /* 0x0000001505057c24 */ /* 0x000fc4000f8e0214 */
[----:B0-----:R-:W-:Y:S02]  /*bfc0*/  @P1 IMAD R14, R21, R22, R12 ;  /* 0x00000016150e1224 */ /* 0x001fe400078e020c */
[----:B------:R-:W-:Y:S01]  /*bfd0*/  IMAD R15, R4, UR4, R15 ;  /* 0x00000004040f7c24 */ /* 0x000fe2000f8e020f */
[----:B------:R-:W-:Y:S01]  /*bfe0*/  ULDC UR4, c[0x0][0x600] ;  /* 0x0001800000047ab9 */ /* 0x000fe20000000800 */
[----:B------:R-:W-:Y:S02]  /*bff0*/  IMAD R14, R5, UR5, R14 ;  /* 0x00000005050e7c24 */ /* 0x000fe4000f8e020e */
[----:B------:R-:W-:Y:S02]  /*c000*/  IMAD R15, R15, UR4, R6 ;  /* 0x000000040f0f7c24 */ /* 0x000fe4000f8e0206 */
[----:B------:R-:W-:-:S03]  /*c010*/  IMAD.MOV.U32 R4, RZ, RZ, 0x1 ;  /* 0x00000001ff047424 */ /* 0x000fc600078e00ff */
[----:B------:R-:W-:Y:S02]  /*c020*/  SEL R9, R15, R14, !P1 ;  /* 0x0000000e0f097207 */ /* 0x000fe40004800000 */
[----:B------:R-:W-:-:S07]  /*c030*/  SEL R7, R14, R15, !P1 ;  /* 0x0000000f0e077207 */ /* 0x000fce0004800000 */
.L_x_299:
[----:B------:R-:W-:Y:S05]  /*c040*/  BSYNC B1 ;  /* 0x0000000000017941 */ /* 0x000fea0003800000 */
.L_x_298:
[----:B------:R-:W-:-:S13]  /*c050*/  LOP3.LUT P1, RZ, R4, 0xff, RZ, 0xc0, !PT ;  /* 0x000000ff04ff7812 */ /* 0x000fda000782c0ff */
[----:B------:R-:W-:Y:S05]  /*c060*/  @P1 BRA `(.L_x_302) ;  /* 0xfffffff000bc1947 */ /* 0x000fea000383ffff */
[----:B------:R-:W-:Y:S05]  /*c070*/  BSYNC B0 ;  /* 0x0000000000007941 */ /* 0x000fea0003800000 */
.L_x_290:
[----:B------:R-:W-:-:S03]  /*c080*/  UMOV UR4, 0xffffffff ;  /* 0xffffffff00047882 */ /* 0x000fc60000000000 */
[----:B------:R-:W-:Y:S05]  /*c090*/  BRA.DIV UR4, `(.L_x_303) ;  /* 0x0000000204d07947 */ /* 0x000fea000b800000 */
[----:B------:R-:W-:-:S13]  /*c0a0*/  ELECT P6, URZ, PT ;  /* 0x00000000003f782f */ /* 0x000fda00038c0000 */
.L_x_315:
[----:B------:R-:W-:Y:S04]  /*c0b0*/  BSSY B0, `(.L_x_304) ;  /* 0x0000019000007945 */ /* 0x000fe80003800000 */
[----:B------:R-:W-:Y:S05]  /*c0c0*/  @!P6 BRA `(.L_x_305) ;  /* 0x00000000005ce947 */ /* 0x000fea0003800000 */
[----:B------:R-:W-:-:S04]  /*c0d0*/  LOP3.LUT R19, R19, 0x2, RZ, 0xfc, !PT ;  /* 0x0000000213137812 */ /* 0x000fc800078efcff */
[----:B------:R-:W-:-:S13]  /*c0e0*/  ISETP.NE.AND P0, PT, R19, 0x3, PT ;  /* 0x000000031300780c */ /* 0x000fda0003f05270 */
[----:B------:R-:W-:Y:S05]  /*c0f0*/  @!P0 BRA `(.L_x_306) ;  /* 0x0000000000048947 */ /* 0x000fea0003800000 */
[----:B------:R-:W-:Y:S01]  /*c100*/  BPT.TRAP 0x1 ;  /* 0x000000040000795c */ /* 0x000fe20000300000 */
.L_x_306:
[----:B------:R-:W0:Y:S01]  /*c110*/  S2R R5, SR_CgaCtaId ;  /* 0x0000000000057919 */ /* 0x000e220000008800 */
[----:B------:R-:W-:Y:S02]  /*c120*/  MOV R2, 0x400 ;  /* 0x0000040000027802 */ /* 0x000fe40000000f00 */
[----:B------:R-:W-:Y:S02]  /*c130*/  SHF.L.U32 R4, R3, 0x1f, RZ ;  /* 0x0000001f03047819 */ /* 0x000fe400000006ff */
[----:B0-----:R-:W-:-:S05]  /*c140*/  LEA R5, R5, R2, 0x18 ;  /* 0x0000000205057211 */ /* 0x001fca00078ec0ff */
[----:B------:R-:W-:-:S04]  /*c150*/  VIADD R5, R5, 0x10 ;  /* 0x0000001005057836 */ /* 0x000fc80000000000 */
[C---:B------:R-:W-:Y:S02]  /*c160*/  IMAD R7, R0.reuse, 0x8, R5 ;  /* 0x0000000800077824 */ /* 0x040fe400078e0205 */
[----:B------:R-:W-:Y:S02]  /*c170*/  VIADD R0, R0, 0x1 ;  /* 0x0000000100007836 */ /* 0x000fe40000000000 */
[----:B------:R-:W0:Y:S03]  /*c180*/  SYNCS.PHASECHK.TRANS64.TRYWAIT P0, [R7+URZ], R4 ;  /* 0x00000004070075a7 */ /* 0x000e26000800017f */
[----:B------:R-:W-:-:S04]  /*c190*/  ISETP.NE.AND P1, PT, R0, 0x2, PT ;  /* 0x000000020000780c */ /* 0x000fc80003f25270 */
[----:B------:R-:W-:Y:S02]  /*c1a0*/  SEL R2, RZ, 0x1, P1 ;  /* 0x00000001ff027807 */ /* 0x000fe40000800000 */
[----:B------:R-:W-:Y:S02]  /*c1b0*/  SEL R0, R0, RZ, P1 ;  /* 0x000000ff00007207 */ /* 0x000fe40000800000 */
[----:B------:R-:W-:Y:S01]  /*c1c0*/  LOP3.LUT R2, R3, R2, RZ, 0x3c, !PT ;  /* 0x0000000203027212 */ /* 0x000fe200078e3cff */
[----:B0-----:R-:W-:Y:S06]  /*c1d0*/  @!P0 BRA `(.L_x_307) ;  /* 0x0000000000a08947 */ /* 0x001fec0003800000 */
.L_x_316:
[----:B------:R-:W-:Y:S01]  /*c1e0*/  IMAD R5, R0, 0x8, R5 ;  /* 0x0000000800057824 */ /* 0x000fe200078e0205 */
[----:B------:R-:W-:-:S07]  /*c1f0*/  SHF.L.U32 R0, R2, 0x1f, RZ ;  /* 0x0000001f02007819 */ /* 0x000fce00000006ff */
.L_x_308:
[----:B-1----:R1:W2:Y:S02]  /*c200*/  SYNCS.PHASECHK.TRANS64.TRYWAIT P0, [R5+URZ], R0 ;  /* 0x00000000050075a7 */ /* 0x0022a4000800017f */
[----:B--2---:R-:W-:Y:S05]  /*c210*/  @!P0 NANOSLEEP.SYNCS 0x989680 ;  /* 0x009896800000895d */ /* 0x004fea0003900000 */
[----:B------:R-:W2:Y:S02]  /*c220*/  @!P0 SYNCS.PHASECHK.TRANS64 P0, [R5+URZ], R0 ;  /* 0x00000000050085a7 */ /* 0x000ea4000800007f */
[----:B--2---:R-:W-:Y:S05]  /*c230*/  @!P0 BRA `(.L_x_308) ;  /* 0xfffffffc00f08947 */ /* 0x004fea000383ffff */
.L_x_305:
[----:B------:R-:W-:Y:S05]  /*c240*/  BSYNC B0 ;  /* 0x0000000000007941 */ /* 0x000fea0003800000 */
.L_x_304:
[----:B------:R-:W-:Y:S05]  /*c250*/  EXIT ;  /* 0x000000000000794d */ /* 0x000fea0003800000 */
.L_x_17:
[----:B---3--:R3:W4:Y:S02]  /*c260*/  SYNCS.PHASECHK.TRANS64.TRYWAIT P1, [R3+URZ], R0 ;  /* 0x00000000030075a7 */ /* 0x008724000802017f */
[----:B----4-:R-:W-:Y:S05]  /*c270*/  @!P1 NANOSLEEP.SYNCS 0x989680 ;  /* 0x009896800000995d */ /* 0x010fea0003900000 */
[----:B------:R-:W4:Y:S02]  /*c280*/  @!P1 SYNCS.PHASECHK.TRANS64 P1, [R3+URZ], R0 ;  /* 0x00000000030095a7 */ /* 0x000f24000802007f */
[----:B----4-:R-:W-:Y:S05]  /*c290*/  @!P1 BRA `(.L_x_17) ;  /* 0xfffffffc00f09947 */ /* 0x010fea000383ffff */
[----:B------:R-:W-:Y:S05]  /*c2a0*/  BRA `(.L_x_16) ;  /* 0xffffff4c00c87947 */ /* 0x000fea000383ffff */
.L_x_22:
[----:B-1----:R-:W-:-:S04]  /*c2b0*/  IMAD.U32 R4, RZ, RZ, UR9 ;  /* 0x00000009ff047e24 */ /* 0x002fc8000f8e00ff */
[----:B------:R1:W2:Y:S03]  /*c2c0*/  SYNCS.PHASECHK.TRANS64.TRYWAIT P1, [R4+URZ], R3 ;  /* 0x00000003040075a7 */ /* 0x0002a6000802017f */
[----:B--2---:R-:W-:Y:S05]  /*c2d0*/  @!P1 NANOSLEEP.SYNCS 0x989680 ;  /* 0x009896800000995d */ /* 0x004fea0003900000 */
[----:B------:R-:W2:Y:S02]  /*c2e0*/  @!P1 SYNCS.PHASECHK.TRANS64 P1, [R4+URZ], R3 ;  /* 0x00000003040095a7 */ /* 0x000ea4000802007f */
[----:B--2---:R-:W-:Y:S05]  /*c2f0*/  @!P1 BRA `(.L_x_22) ;  /* 0xfffffffc00ec9947 */ /* 0x004fea000383ffff */
[----:B------:R-:W-:Y:S05]  /*c300*/  BRA `(.L_x_21) ;  /* 0xffffff5800307947 */ /* 0x000fea000383ffff */
.L_x_291:
[----:B------:R-:W-:Y:S01]  /*c310*/  BSSY B1, `(.L_x_309) ;  /* 0x0000006000017945 */ /* 0x000fe20003800000 */
[----:B------:R-:W-:-:S07]  /*c320*/  IMAD.MOV.U32 R15, RZ, RZ, -0x1 ;  /* 0xffffffffff0f7424 */ /* 0x000fce00078e00ff */
[----:B------:R-:W-:Y:S05]  /*c330*/  WARPSYNC.COLLECTIVE R15, `(.L_x_310) ;  /* 0x000000000f0c7348 */ /* 0x000fea0003c00000 */
[----:B------:R-:W-:Y:S02]  /*c340*/  ELECT P6, UR62, PT ;  /* 0x00000000003e782f */ /* 0x000fe400038c0000 */
[----:B------:R-:W-:Y:S01]  /*c350*/  MOV R14, UR62 ;  /* 0x0000003e000e7c02 */ /* 0x000fe20008000f00 */
[----:B------:R-:W-:Y:S10]  /*c360*/  ENDCOLLECTIVE ;  /* 0x000000000000791b */ /* 0x000ff40003800000 */
.L_x_310:
[----:B------:R-:W-:Y:S05]  /*c370*/  BSYNC B1 ;  /* 0x0000000000017941 */ /* 0x000fea0003800000 */
.L_x_309:
[----:B------:R-:W-:Y:S05]  /*c380*/  BRA `(.L_x_311) ;  /* 0xfffffff000007947 */ /* 0x000fea000383ffff */
.L_x_294:
[----:B0-----:R0:W1:Y:S02]  /*c390*/  SYNCS.PHASECHK.TRANS64.TRYWAIT P1, [R12+URZ+0x10], R7 ;  /* 0x000010070c0075a7 */ /* 0x001064000802017f */
[----:B-1----:R-:W-:Y:S05]  /*c3a0*/  @!P1 NANOSLEEP.SYNCS 0x989680 ;  /* 0x009896800000995d */ /* 0x002fea0003900000 */
[----:B------:R-:W1:Y:S02]  /*c3b0*/  @!P1 SYNCS.PHASECHK.TRANS64 P1, [R12+URZ+0x10], R7 ;  /* 0x000010070c0095a7 */ /* 0x000e64000802007f */
[----:B-1----:R-:W-:Y:S05]  /*c3c0*/  @!P1 BRA `(.L_x_294) ;  /* 0xfffffffc00f09947 */ /* 0x002fea000383ffff */
[----:B------:R-:W-:Y:S05]  /*c3d0*/  BRA `(.L_x_312) ;  /* 0xfffffff000347947 */ /* 0x000fea000383ffff */
.L_x_303:
[----:B------:R-:W-:Y:S01]  /*c3e0*/  BSSY B0, `(.L_x_313) ;  /* 0x0000006000007945 */ /* 0x000fe20003800000 */
[----:B------:R-:W-:-:S07]  /*c3f0*/  IMAD.MOV.U32 R15, RZ, RZ, -0x1 ;  /* 0xffffffffff0f7424 */ /* 0x000fce00078e00ff */
[----:B------:R-:W-:Y:S05]  /*c400*/  WARPSYNC.COLLECTIVE R15, `(.L_x_314) ;  /* 0x000000000f0c7348 */ /* 0x000fea0003c00000 */
[----:B------:R-:W-:Y:S02]  /*c410*/  ELECT P6, UR62, PT ;  /* 0x00000000003e782f */ /* 0x000fe400038c0000 */
[----:B------:R-:W-:Y:S01]  /*c420*/  MOV R14, UR62 ;  /* 0x0000003e000e7c02 */ /* 0x000fe20008000f00 */
[----:B------:R-:W-:Y:S10]  /*c430*/  ENDCOLLECTIVE ;  /* 0x000000000000791b */ /* 0x000ff40003800000 */
.L_x_314:
[----:B------:R-:W-:Y:S05]  /*c440*/  BSYNC B0 ;  /* 0x0000000000007941 */ /* 0x000fea0003800000 */
.L_x_313:
[----:B------:R-:W-:Y:S05]  /*c450*/  BRA `(.L_x_315) ;  /* 0xfffffffc00147947 */ /* 0x000fea000383ffff */
.L_x_307:
[----:B0-----:R0:W1:Y:S02]  /*c460*/  SYNCS.PHASECHK.TRANS64.TRYWAIT P0, [R7+URZ], R4 ;  /* 0x00000004070075a7 */ /* 0x001064000800017f */
[----:B-1----:R-:W-:Y:S05]  /*c470*/  @!P0 NANOSLEEP.SYNCS 0x989680 ;  /* 0x009896800000895d */ /* 0x002fea0003900000 */
[----:B------:R-:W1:Y:S02]  /*c480*/  @!P0 SYNCS.PHASECHK.TRANS64 P0, [R7+URZ], R4 ;  /* 0x00000004070085a7 */ /* 0x000e64000800007f */
[----:B-1----:R-:W-:Y:S05]  /*c490*/  @!P0 BRA `(.L_x_307) ;  /* 0xfffffffc00f08947 */ /* 0x002fea000383ffff */
[----:B------:R-:W-:Y:S05]  /*c4a0*/  BRA `(.L_x_316) ;  /* 0xfffffffc004c7947 */ /* 0x000fea000383ffff */
.L_x_317:
[----:B------:R-:W-:-:S00]  /*c4b0*/  BRA `(.L_x_317) ;  /* 0xfffffffc00fc7947 */ /* 0x000fc0000383ffff */
[----:B------:R-:W-:-:S00]  /*c4c0*/  NOP ;  /* 0x0000000000007918 */ /* 0x000fc00000000000 */
        /* <DEDUP_REMOVED lines=11> */
.L_x_318:


//--------------------- .nv.global.init           --------------------------
	.section	.nv.global.init,"aw",@progbits
.nv.global.init:
	.type		$str$22,@object
	.size		$str$22,($str$23 - $str$22)
$str$22:
        /*0000*/ 	.byte	0x6b, 0x5f, 0x74, 0x69, 0x6c, 0x65, 0x5f, 0x63, 0x6f, 0x75, 0x6e, 0x74, 0x20, 0x3e, 0x3d, 0x20
        /*0010*/ 	.byte	0x31, 0x00
	.type		$str$23,@object
	.size		$str$23,(__unnamed_1 - $str$23)
$str$23:
        /*0012*/ 	.byte	0x2f, 0x74, 0x6d, 0x70, 0x2f, 0x63, 0x75, 0x74, 0x6c, 0x61, 0x73, 0x73, 0x5f, 0x73, 0x77, 0x65
        /*0022*/ 	.byte	0x65, 0x70, 0x5f, 0x73, 0x72, 0x63, 0x2f, 0x69, 0x6e, 0x63, 0x6c, 0x75, 0x64, 0x65, 0x2f, 0x63
        /*0032*/ 	.byte	0x75, 0x74, 0x6c, 0x61, 0x73, 0x73, 0x2f, 0x67, 0x65, 0x6d, 0x6d, 0x2f, 0x63, 0x6f, 0x6c, 0x6c
        /*0042*/ 	.byte	0x65, 0x63, 0x74, 0x69, 0x76, 0x65, 0x2f, 0x73, 0x6d, 0x39, 0x30, 0x5f, 0x6d, 0x6d, 0x61, 0x5f
        /*0052*/ 	.byte	0x74, 0x6d, 0x61, 0x5f, 0x67, 0x6d, 0x6d, 0x61, 0x5f, 0x73, 0x73, 0x5f, 0x77, 0x61, 0x72, 0x70
        /*0062*/ 	.byte	0x73, 0x70, 0x65, 0x63, 0x69, 0x61, 0x6c, 0x69, 0x7a, 0x65, 0x64, 0x2e, 0x68, 0x70, 0x70, 0x00
	.type		__unnamed_1,@object
	.size		__unnamed_1,(.L_0 - __unnamed_1)
__unnamed_1:
        /*0072*/ 	.byte	0x76, 0x6f, 0x69, 0x64, 0x20, 0x63, 0x75, 0x74, 0x6c, 0x61, 0x73, 0x73, 0x3a, 0x3a, 0x67, 0x65
        /* <DEDUP_REMOVED lines=177> */
        /*0b92*/ 	.byte	0x00
.L_0:


//--------------------- .nv.shared._ZN7cutlass13device_kernelINS_4gemm6kernel13GemmUniversalIN4cute5tupleIJiiiiEEENS1_10collective13CollectiveMmaINS1_34MainloopSm90TmaGmmaWarpSpecializedILi2ENS5_IJNS4_1CILi1EEESB_SB_EEENS1_35KernelTmaWarpSpecializedCooperativeEEENS5_IJNSA_ILi128EEENSA_ILi256EEESF_EEENS_10tfloat32_tENS5_IJlSB_lEEESI_SJ_NS4_8TiledMMAINS4_8MMA_AtomIJNS4_4SM904GMMA30MMA_64x256x8_F32TF32TF32_SS_TNILNSN_7ScaleInE1ELSP_1EEEEEENS4_6LayoutINS5_IJNSA_ILi2EEESB_SB_EEENS5_IJSB_NSA_ILi0EEESV_EEEEENS5_IJNS4_10UnderscoreESY_SY_EEEEENS4_13SM90_TMA_LOADENS4_14ComposedLayoutINS4_7SwizzleILi3ELi4ELi3EEENS4_18smem_ptr_flag_bitsILi32EEENSS_INS5_IJNSA_ILi8EEENSA_ILi32EEEEEENS5_IJS18_SB_EEEEEEEvNS4_8identityES11_S1C_vS1D_EENS_8epilogue10collective6detail29Sm90TmaWarpSpecializedAdapterINS1G_15DefaultEpilogueISI_SJ_SJ_NS1F_6thread17LinearCombinationISI_Li1EffLNS1K_9ScaleType4KindE0ELNS_15FloatRoundStyleE2ESI_EENS1_15EpilogueDefaultEEEEEvvEEEEvNT_6ParamsE --------------------------
	.section	.nv.shared._ZN7cutlass13device_kernelINS_4gemm6kernel13GemmUniversalIN4cute5tupleIJiiiiEEENS1_10collective13CollectiveMmaINS1_34MainloopSm90TmaGmmaWarpSpecializedILi2ENS5_IJNS4_1CILi1EEESB_SB_EEENS1_35KernelTmaWarpSpecializedCooperativeEEENS5_IJNSA_ILi128EEENSA_ILi256EEESF_EEENS_10tfloat32_tENS5_IJlSB_lEEESI_SJ_NS4_8TiledMMAINS4_8MMA_AtomIJNS4_4SM904GMMA30MMA_64x256x8_F32TF32TF32_SS_TNILNSN_7ScaleInE1ELSP_1EEEEEENS4_6LayoutINS5_IJNSA_ILi2EEESB_SB_EEENS5_IJSB_NSA_ILi0EEESV_EEEEENS5_IJNS4_10UnderscoreESY_SY_EEEEENS4_13SM90_TMA_LOADENS4_14ComposedLayoutINS4_7SwizzleILi3ELi4ELi3EEENS4_18smem_ptr_flag_bitsILi32EEENSS_INS5_IJNSA_ILi8EEENSA_ILi32EEEEEENS5_IJS18_SB_EEEEEEEvNS4_8identityES11_S1C_vS1D_EENS_8epilogue10collective6detail29Sm90TmaWarpSpecializedAdapterINS1G_15DefaultEpilogueISI_SJ_SJ_NS1F_6thread17LinearCombinationISI_Li1EffLNS1K_9ScaleType4KindE0ELNS_15FloatRoundStyleE2ESI_EENS1_15EpilogueDefaultEEEEEvvEEEEvNT_6ParamsE,"aw",@nobits
	.sectionflags	@""
	.align	16
	.zero		1024


//--------------------- .nv.shared.reserved.0     --------------------------
	.section	.nv.shared.reserved.0,"aw",@nobits
	.weak		__nv_reservedSMEM_offset_0_alias
	.size		__nv_reservedSMEM_offset_0_alias, 0, 0
	.other		__nv_reservedSMEM_offset_0_alias,@"STO_CUDA_RESERVED_SHARED STV_DEFAULT"
__nv_reservedSMEM_offset_0_alias:
	.zero		0


//--------------------- .nv.global                --------------------------
	.section	.nv.global,"aw",@nobits
.nv.global:
	.type		_ZN40_INTERNAL_5759d17f_4_k_cu_7f6c8530_197984cute1_E,@object
	.size		_ZN40_INTERNAL_5759d17f_4_k_cu_7f6c8530_197984cute1_E,(_ZN40_INTERNAL_5759d17f_4_k_cu_7f6c8530_197984cuda3std3__45__cpo6cbeginE - _ZN40_INTERNAL_5759d17f_4_k_cu_7f6c8530_197984cute1_E)
_ZN40_INTERNAL_5759d17f_4_k_cu_7f6c8530_197984cute1_E:
	.zero		1
	.type		_ZN40_INTERNAL_5759d17f_4_k_cu_7f6c8530_197984cuda3std3__45__cpo6cbeginE,@object
	.size		_ZN40_INTERNAL_5759d17f_4_k_cu_7f6c8530_197984cuda3std3__45__cpo6cbeginE,(_ZN40_INTERNAL_5759d17f_4_k_cu_7f6c8530_197984cuda3std3__48in_placeE - _ZN40_INTERNAL_5759d17f_4_k_cu_7f6c8530_197984cuda3std3__45__cpo6cbeginE)
_ZN40_INTERNAL_5759d17f_4_k_cu_7f6c8530_197984cuda3std3__45__cpo6cbeginE:
	.zero		1
	.type		_ZN40_INTERNAL_5759d17f_4_k_cu_7f6c8530_197984cuda3std3__48in_placeE,@object
	.size		_ZN40_INTERNAL_5759d17f_4_k_cu_7f6c8530_197984cuda3std3__48in_placeE,(_ZN40_INTERNAL_5759d17f_4_k_cu_7f6c8530_197984cuda3std6ranges3__45__cpo9iter_moveE - _ZN40_INTERNAL_5759d17f_4_k_cu_7f6c8530_197984cuda3std3__48in_placeE)
_ZN40_INTERNAL_5759d17f_4_k_cu_7f6c8530_197984cuda3std3__48in_placeE:
	.zero		1
	.type		_ZN40_INTERNAL_5759d17f_4_k_cu_7f6c8530_197984cuda3std6ranges3__45__cpo9iter_moveE,@object
	.size		_ZN40_INTERNAL_5759d17f_4_k_cu_7f6c8530_197984cuda3std6ranges3__45__cpo9iter_moveE,(_ZN40_INTERNAL_5759d17f_4_k_cu_7f6c8530_197984cuda3std3__45__cpo5beginE - _ZN40_INTERNAL_5759d17f_4_k_cu_7f6c8530_197984cuda3std6ranges3__45__cpo9iter_moveE)
_ZN40_INTERNAL_5759d17f_4_k_cu_7f6c8530_197984cuda3std6ranges3__45__cpo9iter_moveE:
	.zero		1
	.type		_ZN40_INTERNAL_5759d17f_4_k_cu_7f6c8530_197984cuda3std3__45__cpo5beginE,@object
	.size		_ZN40_INTERNAL_5759d17f_4_k_cu_7f6c8530_197984cuda3std3__45__cpo5beginE,(_ZN40_INTERNAL_5759d17f_4_k_cu_7f6c8530_197984cuda3std3__442_GLOBAL__N__5759d17f_4_k_cu_7f6c8530_197986ignoreE - _ZN40_INTERNAL_5759d17f_4_k_cu_7f6c8530_197984cuda3std3__45__cpo5beginE)
_ZN40_INTERNAL_5759d17f_4_k_cu_7f6c8530_197984cuda3std3__45__cpo5beginE:
	.zero		1
	.type		_ZN40_INTERNAL_5759d17f_4_k_cu_7f6c8530_197984cuda3std3__442_GLOBAL__N__5759d17f_4_k_cu_7f6c8530_197986ignoreE,@object
	.size		_ZN40_INTERNAL_5759d17f_4_k_cu_7f6c8530_197984cuda3std3__442_GLOBAL__N__5759d17f_4_k_cu_7f6c8530_197986ignoreE,(_ZN40_INTERNAL_5759d17f_4_k_cu_7f6c8530_197984cute7productE - _ZN40_INTERNAL_5759d17f_4_k_cu_7f6c8530_197984cuda3std3__442_GLOBAL__N__5759d17f_4_k_cu_7f6c8530_197986ignoreE)
_ZN40_INTERNAL_5759d17f_4_k_cu_7f6c8530_197984cuda3std3__442_GLOBAL__N__5759d17f_4_k_cu_7f6c8530_197986ignoreE:
	.zero		1
	.type		_ZN40_INTERNAL_5759d17f_4_k_cu_7f6c8530_197984cute7productE,@object
	.size		_ZN40_INTERNAL_5759d17f_4_k_cu_7f6c8530_197984cute7productE,(_ZN40_INTERNAL_5759d17f_4_k_cu_7f6c8530_197984cuda3std3__45__cpo3endE - _ZN40_INTERNAL_5759d17f_4_k_cu_7f6c8530_197984cute7productE)
_ZN40_INTERNAL_5759d17f_4_k_cu_7f6c8530_197984cute7productE:
	.zero		1
	.type		_ZN40_INTERNAL_5759d17f_4_k_cu_7f6c8530_197984cuda3std3__45__cpo3endE,@object
	.size		_ZN40_INTERNAL_5759d17f_4_k_cu_7f6c8530_197984cuda3std3__45__cpo3endE,(_ZN40_INTERNAL_5759d17f_4_k_cu_7f6c8530_197984cuda3std3__419piecewise_constructE - _ZN40_INTERNAL_5759d17f_4_k_cu_7f6c8530_197984cuda3std3__45__cpo3endE)
_ZN40_INTERNAL_5759d17f_4_k_cu_7f6c8530_197984cuda3std3__45__cpo3endE:
	.zero		1
	.type		_ZN40_INTERNAL_5759d17f_4_k_cu_7f6c8530_197984cuda3std3__419piecewise_constructE,@object
	.size		_ZN40_INTERNAL_5759d17f_4_k_cu_7f6c8530_197984cuda3std3__419piecewise_constructE,(_ZN40_INTERNAL_5759d17f_4_k_cu_7f6c8530_197984cuda3std3__45__cpo4cendE - _ZN40_INTERNAL_5759d17f_4_k_cu_7f6c8530_197984cuda3std3__419piecewise_constructE)
_ZN40_INTERNAL_5759d17f_4_k_cu_7f6c8530_197984cuda3std3__419piecewise_constructE:
	.zero		1
	.type		_ZN40_INTERNAL_5759d17f_4_k_cu_7f6c8530_197984cuda3std3__45__cpo4cendE,@object
	.size		_ZN40_INTERNAL_5759d17f_4_k_cu_7f6c8530_197984cuda3std3__45__cpo4cendE,(_ZN40_INTERNAL_5759d17f_4_k_cu_7f6c8530_197984cuda3std6ranges3__45__cpo4swapE - _ZN40_INTERNAL_5759d17f_4_k_cu_7f6c8530_197984cuda3std3__45__cpo4cendE)
_ZN40_INTERNAL_5759d17f_4_k_cu_7f6c8530_197984cuda3std3__45__cpo4cendE:
	.zero		1
	.type		_ZN40_INTERNAL_5759d17f_4_k_cu_7f6c8530_197984cuda3std6ranges3__45__cpo4swapE,@object
	.size		_ZN40_INTERNAL_5759d17f_4_k_cu_7f6c8530_197984cuda3std6ranges3__45__cpo4swapE,(.L_8 - _ZN40_INTERNAL_5759d17f_4_k_cu_7f6c8530_197984cuda3std6ranges3__45__cpo4swapE)
_ZN40_INTERNAL_5759d17f_4_k_cu_7f6c8530_197984cuda3std6ranges3__45__cpo4swapE:
	.zero		1
.L_8:


//--------------------- .nv.constant0._ZN7cutlass13device_kernelINS_4gemm6kernel13GemmUniversalIN4cute5tupleIJiiiiEEENS1_10collective13CollectiveMmaINS1_34MainloopSm90TmaGmmaWarpSpecializedILi2ENS5_IJNS4_1CILi1EEESB_SB_EEENS1_35KernelTmaWarpSpecializedCooperativeEEENS5_IJNSA_ILi128EEENSA_ILi256EEESF_EEENS_10tfloat32_tENS5_IJlSB_lEEESI_SJ_NS4_8TiledMMAINS4_8MMA_AtomIJNS4_4SM904GMMA30MMA_64x256x8_F32TF32TF32_SS_TNILNSN_7ScaleInE1ELSP_1EEEEEENS4_6LayoutINS5_IJNSA_ILi2EEESB_SB_EEENS5_IJSB_NSA_ILi0EEESV_EEEEENS5_IJNS4_10UnderscoreESY_SY_EEEEENS4_13SM90_TMA_LOADENS4_14ComposedLayoutINS4_7SwizzleILi3ELi4ELi3EEENS4_18smem_ptr_flag_bitsILi32EEENSS_INS5_IJNSA_ILi8EEENSA_ILi32EEEEEENS5_IJS18_SB_EEEEEEEvNS4_8identityES11_S1C_vS1D_EENS_8epilogue10collective6detail29Sm90TmaWarpSpecializedAdapterINS1G_15DefaultEpilogueISI_SJ_SJ_NS1F_6thread17LinearCombinationISI_Li1EffLNS1K_9ScaleType4KindE0ELNS_15FloatRoundStyleE2ESI_EENS1_15EpilogueDefaultEEEEEvvEEEEvNT_6ParamsE --------------------------
	.section	.nv.constant0._ZN7cutlass13device_kernelINS_4gemm6kernel13GemmUniversalIN4cute5tupleIJiiiiEEENS1_10collective13CollectiveMmaINS1_34MainloopSm90TmaGmmaWarpSpecializedILi2ENS5_IJNS4_1CILi1EEESB_SB_EEENS1_35KernelTmaWarpSpecializedCooperativeEEENS5_IJNSA_ILi128EEENSA_ILi256EEESF_EEENS_10tfloat32_tENS5_IJlSB_lEEESI_SJ_NS4_8TiledMMAINS4_8MMA_AtomIJNS4_4SM904GMMA30MMA_64x256x8_F32TF32TF32_SS_TNILNSN_7ScaleInE1ELSP_1EEEEEENS4_6LayoutINS5_IJNSA_ILi2EEESB_SB_EEENS5_IJSB_NSA_ILi0EEESV_EEEEENS5_IJNS4_10UnderscoreESY_SY_EEEEENS4_13SM90_TMA_LOADENS4_14ComposedLayoutINS4_7SwizzleILi3ELi4ELi3EEENS4_18smem_ptr_flag_bitsILi32EEENSS_INS5_IJNSA_ILi8EEENSA_ILi32EEEEEENS5_IJS18_SB_EEEEEEEvNS4_8identityES11_S1C_vS1D_EENS_8epilogue10collective6detail29Sm90TmaWarpSpecializedAdapterINS1G_15DefaultEpilogueISI_SJ_SJ_NS1F_6thread17LinearCombinationISI_Li1EffLNS1K_9ScaleType4KindE0ELNS_15FloatRoundStyleE2ESI_EENS1_15EpilogueDefaultEEEEEvvEEEEvNT_6ParamsE,"a",@progbits
	.sectionflags	@""
	.align	4
.nv.constant0._ZN7cutlass13device_kernelINS_4gemm6kernel13GemmUniversalIN4cute5tupleIJiiiiEEENS1_10collective13CollectiveMmaINS1_34MainloopSm90TmaGmmaWarpSpecializedILi2ENS5_IJNS4_1CILi1EEESB_SB_EEENS1_35KernelTmaWarpSpecializedCooperativeEEENS5_IJNSA_ILi128EEENSA_ILi256EEESF_EEENS_10tfloat32_tENS5_IJlSB_lEEESI_SJ_NS4_8TiledMMAINS4_8MMA_AtomIJNS4_4SM904GMMA30MMA_64x256x8_F32TF32TF32_SS_TNILNSN_7ScaleInE1ELSP_1EEEEEENS4_6LayoutINS5_IJNSA_ILi2EEESB_SB_EEENS5_IJSB_NSA_ILi0EEESV_EEEEENS5_IJNS4_10UnderscoreESY_SY_EEEEENS4_13SM90_TMA_LOADENS4_14ComposedLayoutINS4_7SwizzleILi3ELi4ELi3EEENS4_18smem_ptr_flag_bitsILi32EEENSS_INS5_IJNSA_ILi8EEENSA_ILi32EEEEEENS5_IJS18_SB_EEEEEEEvNS4_8identityES11_S1C_vS1D_EENS_8epilogue10collective6detail29Sm90TmaWarpSpecializedAdapterINS1G_15DefaultEpilogueISI_SJ_SJ_NS1F_6thread17LinearCombinationISI_Li1EffLNS1K_9ScaleType4KindE0ELNS_15FloatRoundStyleE2ESI_EENS1_15EpilogueDefaultEEEEEvvEEEEvNT_6ParamsE:
	.zero		1664


//--------------------- SYMBOLS --------------------------

	.type		.nv.reservedSmem.offset0,@object
	.size		.nv.reservedSmem.offset0,0x4
	.type		__assertfail,@function
